	.target	sm_90a

	.elftype	@"ET_EXEC"


//--------------------- .note.nv.tkinfo           --------------------------
	.section	.note.nv.tkinfo,"",@"SHT_NOTE"
	.sectionflags	@"SHF_NOTE_NV_TKINFO"
	.tkinfo
        /*0018*/ 	.word	0x00000002
        /*0030*/ 	.string	""
        /*0030*/ 	.string	"ptxas"
        /*0030*/ 	.string	"Cuda compilation tools, release 13.0, V13.0.88"
        /*0030*/ 	.string	"Build cuda_13.0.r13.0/compiler.36424714_0"
        /*0030*/ 	.string	"-arch sm_90a -m 64 "



//--------------------- .note.nv.cuinfo           --------------------------
	.section	.note.nv.cuinfo,"",@"SHT_NOTE"
	.sectionflags	@"SHF_NOTE_NV_CUINFO"
        /*0018*/ 	.short	0x0002
        /*001a*/ 	.short	0x005a
        /*001c*/ 	.short	0x0082
	.zero		2


//--------------------- .nv.info                  --------------------------
	.section	.nv.info,"",@"SHT_CUDA_INFO"
	.align	4


	//----- nvinfo : EIATTR_REGCOUNT
	.align		4
        /*0000*/ 	.byte	0x04, 0x2f
        /*0002*/ 	.short	(.L_15 - .L_14)
	.align		4
.L_14:
        /*0004*/ 	.word	index@(_ZN7cutlass13device_kernelINS_4gemm6kernel13GemmUniversalIN4cute5tupleIJiiiiEEENS1_10collective13CollectiveMmaINS1_34MainloopSm90TmaGmmaWarpSpecializedILi5ENS5_IJNS4_1CILi1EEESB_SB_EEENS1_32KernelTmaWarpSpecializedPingpongEEENS5_IJNSA_ILi64EEENSA_ILi256EEENSA_ILi32EEEEEEfNS5_IJlSB_lEEEfSJ_NS4_8TiledMMAINS4_8MMA_AtomIJNS4_4SM904GMMA30MMA_64x256x8_F32TF32TF32_SS_TNILNSN_7ScaleInE1ELSP_1EEEEEENS4_6LayoutISC_NS5_IJNSA_ILi0EEEST_ST_EEEEENS5_IJNS4_10UnderscoreESW_SW_EEEEENS4_13SM90_TMA_LOADENS4_14ComposedLayoutINS4_7SwizzleILi3ELi4ELi3EEENS4_18smem_ptr_flag_bitsILi32EEENSS_INS5_IJNSA_ILi8EEESH_EEENS5_IJSH_SB_EEEEEEEvNS4_8identityESZ_S19_vS1A_EENS_8epilogue10collective6detail29Sm90TmaWarpSpecializedAdapterINS1D_15DefaultEpilogueINS_10tfloat32_tESJ_SJ_NS1C_6thread17LinearCombinationIS1H_Li1EffLNS1I_9ScaleType4KindE0ELNS_15FloatRoundStyleE2ES1H_EENS1_15EpilogueDefaultEEEEEvvEEEEvNT_6ParamsE)
        /*0008*/ 	.word	0x000000a8


	//----- nvinfo : EIATTR_FRAME_SIZE
	.align		4
.L_15:
        /*000c*/ 	.byte	0x04, 0x11
        /*000e*/ 	.short	(.L_17 - .L_16)
	.align		4
.L_16:
        /*0010*/ 	.word	index@(_ZN7cutlass13device_kernelINS_4gemm6kernel13GemmUniversalIN4cute5tupleIJiiiiEEENS1_10collective13CollectiveMmaINS1_34MainloopSm90TmaGmmaWarpSpecializedILi5ENS5_IJNS4_1CILi1EEESB_SB_EEENS1_32KernelTmaWarpSpecializedPingpongEEENS5_IJNSA_ILi64EEENSA_ILi256EEENSA_ILi32EEEEEEfNS5_IJlSB_lEEEfSJ_NS4_8TiledMMAINS4_8MMA_AtomIJNS4_4SM904GMMA30MMA_64x256x8_F32TF32TF32_SS_TNILNSN_7ScaleInE1ELSP_1EEEEEENS4_6LayoutISC_NS5_IJNSA_ILi0EEEST_ST_EEEEENS5_IJNS4_10UnderscoreESW_SW_EEEEENS4_13SM90_TMA_LOADENS4_14ComposedLayoutINS4_7SwizzleILi3ELi4ELi3EEENS4_18smem_ptr_flag_bitsILi32EEENSS_INS5_IJNSA_ILi8EEESH_EEENS5_IJSH_SB_EEEEEEEvNS4_8identityESZ_S19_vS1A_EENS_8epilogue10collective6detail29Sm90TmaWarpSpecializedAdapterINS1D_15DefaultEpilogueINS_10tfloat32_tESJ_SJ_NS1C_6thread17LinearCombinationIS1H_Li1EffLNS1I_9ScaleType4KindE0ELNS_15FloatRoundStyleE2ES1H_EENS1_15EpilogueDefaultEEEEEvvEEEEvNT_6ParamsE)
        /*0014*/ 	.word	0x00000008


	//----- nvinfo : EIATTR_MIN_STACK_SIZE
	.align		4
.L_17:
        /*0018*/ 	.byte	0x04, 0x12
        /*001a*/ 	.short	(.L_19 - .L_18)
	.align		4
.L_18:
        /*001c*/ 	.word	index@(_ZN7cutlass13device_kernelINS_4gemm6kernel13GemmUniversalIN4cute5tupleIJiiiiEEENS1_10collective13CollectiveMmaINS1_34MainloopSm90TmaGmmaWarpSpecializedILi5ENS5_IJNS4_1CILi1EEESB_SB_EEENS1_32KernelTmaWarpSpecializedPingpongEEENS5_IJNSA_ILi64EEENSA_ILi256EEENSA_ILi32EEEEEEfNS5_IJlSB_lEEEfSJ_NS4_8TiledMMAINS4_8MMA_AtomIJNS4_4SM904GMMA30MMA_64x256x8_F32TF32TF32_SS_TNILNSN_7ScaleInE1ELSP_1EEEEEENS4_6LayoutISC_NS5_IJNSA_ILi0EEEST_ST_EEEEENS5_IJNS4_10UnderscoreESW_SW_EEEEENS4_13SM90_TMA_LOADENS4_14ComposedLayoutINS4_7SwizzleILi3ELi4ELi3EEENS4_18smem_ptr_flag_bitsILi32EEENSS_INS5_IJNSA_ILi8EEESH_EEENS5_IJSH_SB_EEEEEEEvNS4_8identityESZ_S19_vS1A_EENS_8epilogue10collective6detail29Sm90TmaWarpSpecializedAdapterINS1D_15DefaultEpilogueINS_10tfloat32_tESJ_SJ_NS1C_6thread17LinearCombinationIS1H_Li1EffLNS1I_9ScaleType4KindE0ELNS_15FloatRoundStyleE2ES1H_EENS1_15EpilogueDefaultEEEEEvvEEEEvNT_6ParamsE)
        /*0020*/ 	.word	0x00000008
.L_19:


//--------------------- .nv.compat                --------------------------
	.section	.nv.compat,"",@"SHT_CUDA_COMPAT_INFO"
	.align	4
        /*0000*/ 	.byte	0x02, 0x09, 0x01, 0x00, 0x02, 0x02, 0x04, 0x00, 0x02, 0x05, 0x05, 0x00, 0x03, 0x07, 0x01, 0x01
        /*0010*/ 	.byte	0x02, 0x03, 0x01, 0x00, 0x02, 0x06, 0x01, 0x00, 0x04, 0x0b, 0x08, 0x00, 0x00, 0x00, 0x00, 0x00
        /*0020*/ 	.byte	0x00, 0x00, 0x00, 0x00


//--------------------- .nv.info._ZN7cutlass13device_kernelINS_4gemm6kernel13GemmUniversalIN4cute5tupleIJiiiiEEENS1_10collective13CollectiveMmaINS1_34MainloopSm90TmaGmmaWarpSpecializedILi5ENS5_IJNS4_1CILi1EEESB_SB_EEENS1_32KernelTmaWarpSpecializedPingpongEEENS5_IJNSA_ILi64EEENSA_ILi256EEENSA_ILi32EEEEEEfNS5_IJlSB_lEEEfSJ_NS4_8TiledMMAINS4_8MMA_AtomIJNS4_4SM904GMMA30MMA_64x256x8_F32TF32TF32_SS_TNILNSN_7ScaleInE1ELSP_1EEEEEENS4_6LayoutISC_NS5_IJNSA_ILi0EEEST_ST_EEEEENS5_IJNS4_10UnderscoreESW_SW_EEEEENS4_13SM90_TMA_LOADENS4_14ComposedLayoutINS4_7SwizzleILi3ELi4ELi3EEENS4_18smem_ptr_flag_bitsILi32EEENSS_INS5_IJNSA_ILi8EEESH_EEENS5_IJSH_SB_EEEEEEEvNS4_8identityESZ_S19_vS1A_EENS_8epilogue10collective6detail29Sm90TmaWarpSpecializedAdapterINS1D_15DefaultEpilogueINS_10tfloat32_tESJ_SJ_NS1C_6thread17LinearCombinationIS1H_Li1EffLNS1I_9ScaleType4KindE0ELNS_15FloatRoundStyleE2ES1H_EENS1_15EpilogueDefaultEEEEEvvEEEEvNT_6ParamsE --------------------------
	.section	.nv.info._ZN7cutlass13device_kernelINS_4gemm6kernel13GemmUniversalIN4cute5tupleIJiiiiEEENS1_10collective13CollectiveMmaINS1_34MainloopSm90TmaGmmaWarpSpecializedILi5ENS5_IJNS4_1CILi1EEESB_SB_EEENS1_32KernelTmaWarpSpecializedPingpongEEENS5_IJNSA_ILi64EEENSA_ILi256EEENSA_ILi32EEEEEEfNS5_IJlSB_lEEEfSJ_NS4_8TiledMMAINS4_8MMA_AtomIJNS4_4SM904GMMA30MMA_64x256x8_F32TF32TF32_SS_TNILNSN_7ScaleInE1ELSP_1EEEEEENS4_6LayoutISC_NS5_IJNSA_ILi0EEEST_ST_EEEEENS5_IJNS4_10UnderscoreESW_SW_EEEEENS4_13SM90_TMA_LOADENS4_14ComposedLayoutINS4_7SwizzleILi3ELi4ELi3EEENS4_18smem_ptr_flag_bitsILi32EEENSS_INS5_IJNSA_ILi8EEESH_EEENS5_IJSH_SB_EEEEEEEvNS4_8identityESZ_S19_vS1A_EENS_8epilogue10collective6detail29Sm90TmaWarpSpecializedAdapterINS1D_15DefaultEpilogueINS_10tfloat32_tESJ_SJ_NS1C_6thread17LinearCombinationIS1H_Li1EffLNS1I_9ScaleType4KindE0ELNS_15FloatRoundStyleE2ES1H_EENS1_15EpilogueDefaultEEEEEvvEEEEvNT_6ParamsE,"",@"SHT_CUDA_INFO"
	.sectionflags	@""
	.align	4


	//----- nvinfo : EIATTR_CUDA_API_VERSION
	.align		4
        /*0000*/ 	.byte	0x04, 0x37
        /*0002*/ 	.short	(.L_21 - .L_20)
.L_20:
        /*0004*/ 	.word	0x00000082


	//----- nvinfo : EIATTR_KPARAM_INFO
	.align		4
.L_21:
        /*0008*/ 	.byte	0x04, 0x17
        /*000a*/ 	.short	(.L_23 - .L_22)
.L_22:
        /*000c*/ 	.word	0x00000000
        /*0010*/ 	.short	0x0000
        /*0012*/ 	.short	0x0070
        /*0014*/ 	.byte	0x00, 0xf0, 0x01, 0x10


	//----- nvinfo : EIATTR_SPARSE_MMA_MASK
	.align		4
.L_23:
        /*0018*/ 	.byte	0x03, 0x50
        /*001a*/ 	.short	0x0000


	//----- nvinfo : EIATTR_MAXREG_COUNT
	.align		4
        /*001c*/ 	.byte	0x03, 0x1b
        /*001e*/ 	.short	0x00a8


	//----- nvinfo : EIATTR_NUM_BARRIERS
	.align		4
        /*0020*/ 	.byte	0x02, 0x4c
        /*0022*/ 	.byte	0x01
	.zero		1


	//----- nvinfo : EIATTR_EXTERNS
	.align		4
        /*0024*/ 	.byte	0x04, 0x0f
        /*0026*/ 	.short	(.L_25 - .L_24)


	//   ....[0]....
	.align		4
.L_24:
        /*0028*/ 	.word	index@(__assertfail)


	//----- nvinfo : EIATTR_ANNOTATIONS
	.align		4
.L_25:
        /*002c*/ 	.byte	0x04, 0x55
        /*002e*/ 	.short	(.L_27 - .L_26)


	//   ....[0]....
.L_26:
        /*0030*/ 	.word	0x00000001
        /*0034*/ 	.byte	0xf0, 0x0a, 0x00, 0x00, 0x01, 0x00, 0x00, 0x00, 0xb0, 0x9c, 0x00, 0x00, 0x01, 0x00, 0x00, 0x00
        /*0044*/ 	.byte	0xc0, 0xa8, 0x00, 0x00


	//----- nvinfo : EIATTR_MERCURY_ISA_VERSION
	.align		4
.L_27:
        /*0048*/ 	.byte	0x03, 0x5f
        /*004a*/ 	.short	0x0101


	//----- nvinfo : EIATTR_INT_WARP_WIDE_INSTR_OFFSETS
	.align		4
        /*004c*/ 	.byte	0x04, 0x31
        /*004e*/ 	.short	(.L_29 - .L_28)


	//   ....[0]....
.L_28:
        /*0050*/ 	.word	0x00000400


	//   ....[1]....
        /*0054*/ 	.word	0x00000420


	//   ....[2]....
        /*0058*/ 	.word	0x000004a0


	//   ....[3]....
        /*005c*/ 	.word	0x000004b0


	//   ....[4]....
        /*0060*/ 	.word	0x000004c0


	//   ....[5]....
        /*0064*/ 	.word	0x000004e0


	//   ....[6]....
        /*0068*/ 	.word	0x00000570


	//   ....[7]....
        /*006c*/ 	.word	0x00000590


	//----- nvinfo : EIATTR_COOP_GROUP_MASK_REGIDS
	.align		4
.L_29:
        /*0070*/ 	.byte	0x04, 0x29
        /*0072*/ 	.short	(.L_31 - .L_30)


	//   ....[0]....
.L_30:
        /*0074*/ 	.word	0xffffffff


	//   ....[1]....
        /*0078*/ 	.word	0xffffffff


	//   ....[2]....
        /*007c*/ 	.word	0xffffffff


	//   ....[3]....
        /*0080*/ 	.word	0xffffffff


	//   ....[4]....
        /*0084*/ 	.word	0xffffffff


	//   ....[5]....
        /*0088*/ 	.word	0xffffffff


	//----- nvinfo : EIATTR_COOP_GROUP_INSTR_OFFSETS
	.align		4
.L_31:
        /*008c*/ 	.byte	0x04, 0x28
        /*008e*/ 	.short	(.L_33 - .L_32)


	//   ....[0]....
.L_32:
        /*0090*/ 	.word	0x00000070


	//   ....[1]....
        /*0094*/ 	.word	0x00000080


	//   ....[2]....
        /*0098*/ 	.word	0x00000140


	//   ....[3]....
        /*009c*/ 	.word	0x000002f0


	//   ....[4]....
        /*00a0*/ 	.word	0x00000330


	//   ....[5]....
        /*00a4*/ 	.word	0x00000380


	//----- nvinfo : EIATTR_REG_RECONFIG
	.align		4
.L_33:
        /*00a8*/ 	.byte	0x01, 0x54
	.zero		2


	//----- nvinfo : EIATTR_SYSCALL_OFFSETS
	.align		4
        /*00ac*/ 	.byte	0x04, 0x46
        /*00ae*/ 	.short	(.L_35 - .L_34)


	//   ....[0]....
.L_34:
        /*00b0*/ 	.word	0x000015a0


	//----- nvinfo : EIATTR_MBARRIER_INSTR_OFFSETS
	.align		4
.L_35:
        /*00b4*/ 	.byte	0x04, 0x39
        /*00b6*/ 	.short	(.L_37 - .L_36)


	//   ....[0]....
.L_36:
        /*00b8*/ 	.word	0x00000240
        /*00bc*/ 	.word	0x000000ff
        /*00c0*/ 	.word	0x00000000
        /*00c4*/ 	.short	0x0100
        /*00c6*/ 	.byte	0x08
	.zero		1


	//   ....[1]....
        /*00c8*/ 	.word	0x00000250
        /*00cc*/ 	.word	0x000000ff
        /*00d0*/ 	.word	0x00000028
        /*00d4*/ 	.short	0x0100
        /*00d6*/ 	.byte	0x08
	.zero		1


	//   ....[2]....
        /*00d8*/ 	.word	0x00000260
        /*00dc*/ 	.word	0x000000ff
        /*00e0*/ 	.word	0x00000008
        /*00e4*/ 	.short	0x0100
        /*00e6*/ 	.byte	0x08
	.zero		1


	//   ....[3]....
        /*00e8*/ 	.word	0x00000270
        /*00ec*/ 	.word	0x000000ff
        /*00f0*/ 	.word	0x00000030
        /*00f4*/ 	.short	0x0100
        /*00f6*/ 	.byte	0x08
	.zero		1


	//   ....[4]....
        /*00f8*/ 	.word	0x00000280
        /*00fc*/ 	.word	0x000000ff
        /*0100*/ 	.word	0x00000010
        /*0104*/ 	.short	0x0100
        /*0106*/ 	.byte	0x08
	.zero		1


	//   ....[5]....
        /*0108*/ 	.word	0x00000290
        /*010c*/ 	.word	0x000000ff
        /*0110*/ 	.word	0x00000038
        /*0114*/ 	.short	0x0100
        /*0116*/ 	.byte	0x08
	.zero		1


	//   ....[6]....
        /*0118*/ 	.word	0x000002a0
        /*011c*/ 	.word	0x000000ff
        /*0120*/ 	.word	0x00000018
        /*0124*/ 	.short	0x0100
        /*0126*/ 	.byte	0x08
	.zero		1


	//   ....[7]....
        /*0128*/ 	.word	0x000002b0
        /*012c*/ 	.word	0x000000ff
        /*0130*/ 	.word	0x00000040
        /*0134*/ 	.short	0x0100
        /*0136*/ 	.byte	0x08
	.zero		1


	//   ....[8]....
        /*0138*/ 	.word	0x000002c0
        /*013c*/ 	.word	0x000000ff
        /*0140*/ 	.word	0x00000020
        /*0144*/ 	.short	0x0100
        /*0146*/ 	.byte	0x08
	.zero		1


	//   ....[9]....
        /*0148*/ 	.word	0x000002d0
        /*014c*/ 	.word	0x000000ff
        /*0150*/ 	.word	0x00000048
        /*0154*/ 	.short	0x0100
        /*0156*/ 	.byte	0x08
	.zero		1


	//   ....[10]....
        /*0158*/ 	.word	0x000005d0
        /*015c*/ 	.word	0x000000ff
        /*0160*/ 	.word	0x00000080
        /*0164*/ 	.short	0x0100
        /*0166*/ 	.byte	0x08
	.zero		1


	//   ....[11]....
        /*0168*/ 	.word	0x00000640
        /*016c*/ 	.word	0x000000ff
        /*0170*/ 	.word	0x00000088
        /*0174*/ 	.short	0x0100
        /*0176*/ 	.byte	0x08
	.zero		1


	//   ....[12]....
        /*0178*/ 	.word	0x00000660
        /*017c*/ 	.word	0x000000ff
        /*0180*/ 	.word	0x00000060
        /*0184*/ 	.short	0x0100
        /*0186*/ 	.byte	0x09
	.zero		1


	//   ....[13]....
        /*0188*/ 	.word	0x00000670
        /*018c*/ 	.word	0x000000ff
        /*0190*/ 	.word	0x00000068
        /*0194*/ 	.short	0x0100
        /*0196*/ 	.byte	0x09
	.zero		1


	//   ....[14]....
        /*0198*/ 	.word	0x00000680
        /*019c*/ 	.word	0x000000ff
        /*01a0*/ 	.word	0x00000070
        /*01a4*/ 	.short	0x0100
        /*01a6*/ 	.byte	0x09
	.zero		1


	//   ....[15]....
        /*01a8*/ 	.word	0x00000690
        /*01ac*/ 	.word	0x000000ff
        /*01b0*/ 	.word	0x00000078
        /*01b4*/ 	.short	0x0100
        /*01b6*/ 	.byte	0x09
	.zero		1


	//   ....[16]....
        /*01b8*/ 	.word	0x00001480
        /*01bc*/ 	.word	0x0000009d
        /*01c0*/ 	.word	0x00000000
        /*01c4*/ 	.short	0x010a
        /*01c6*/ 	.byte	0x2a
	.zero		1


	//   ....[17]....
        /*01c8*/ 	.word	0x00001620
        /*01cc*/ 	.word	0x00000003
        /*01d0*/ 	.word	0x00000000
        /*01d4*/ 	.short	0x010a
        /*01d6*/ 	.byte	0x3f
	.zero		1


	//   ....[18]....
        /*01d8*/ 	.word	0x00001680
        /*01dc*/ 	.word	0x00000003
        /*01e0*/ 	.word	0x00000000
        /*01e4*/ 	.short	0x010a
        /*01e6*/ 	.byte	0x3f
	.zero		1


	//   ....[19]....
        /*01e8*/ 	.word	0x00001a10
        /*01ec*/ 	.word	0x000000ff
        /*01f0*/ 	.word	0x00000000
        /*01f4*/ 	.short	0x010a
        /*01f6*/ 	.byte	0x04
	.zero		1


	//   ....[20]....
        /*01f8*/ 	.word	0x00001a50
        /*01fc*/ 	.word	0x000000ff
        /*0200*/ 	.word	0x00000000
        /*0204*/ 	.short	0x010a
        /*0206*/ 	.byte	0x04
	.zero		1


	//   ....[21]....
        /*0208*/ 	.word	0x00001ce0
        /*020c*/ 	.word	0x000000ff
        /*0210*/ 	.word	0x00000000
        /*0214*/ 	.short	0x0101
        /*0216*/ 	.byte	0x04
	.zero		1


	//   ....[22]....
        /*0218*/ 	.word	0x00001dd0
        /*021c*/ 	.word	0x0000009e
        /*0220*/ 	.word	0x00000000
        /*0224*/ 	.short	0x0101
        /*0226*/ 	.byte	0x2d
	.zero		1


	//   ....[23]....
        /*0228*/ 	.word	0x00001ea0
        /*022c*/ 	.word	0x000000ff
        /*0230*/ 	.word	0x00000000
        /*0234*/ 	.short	0x0101
        /*0236*/ 	.byte	0x06
	.zero		1


	//   ....[24]....
        /*0238*/ 	.word	0x00001f50
        /*023c*/ 	.word	0x0000009d
        /*0240*/ 	.word	0x00000010
        /*0244*/ 	.short	0x010a
        /*0246*/ 	.byte	0x2a
	.zero		1


	//   ....[25]....
        /*0248*/ 	.word	0x00009cd0
        /*024c*/ 	.word	0x000000a0
        /*0250*/ 	.word	0x00000000
        /*0254*/ 	.short	0x0101
        /*0256*/ 	.byte	0x2d
	.zero		1


	//   ....[26]....
        /*0258*/ 	.word	0x0000a630
        /*025c*/ 	.word	0x0000000a
        /*0260*/ 	.word	0x00000028
        /*0264*/ 	.short	0x010a
        /*0266*/ 	.byte	0x3f
	.zero		1


	//   ....[27]....
        /*0268*/ 	.word	0x0000a9d0
        /*026c*/ 	.word	0x00000005
        /*0270*/ 	.word	0x00000088
        /*0274*/ 	.short	0x0101
        /*0276*/ 	.byte	0x3f
	.zero		1


	//   ....[28]....
        /*0278*/ 	.word	0x0000b150
        /*027c*/ 	.word	0x00000009
        /*0280*/ 	.word	0x00000000
        /*0284*/ 	.short	0x010a
        /*0286*/ 	.byte	0x3f
	.zero		1


	//   ....[29]....
        /*0288*/ 	.word	0x0000b1d0
        /*028c*/ 	.word	0x00000008
        /*0290*/ 	.word	0x00000000
        /*0294*/ 	.short	0x010a
        /*0296*/ 	.byte	0x3f
	.zero		1


	//   ....[30]....
        /*0298*/ 	.word	0x0000b260
        /*029c*/ 	.word	0x00000009
        /*02a0*/ 	.word	0x00000000
        /*02a4*/ 	.short	0x010a
        /*02a6*/ 	.byte	0x3f
	.zero		1


	//   ....[31]....
        /*02a8*/ 	.word	0x0000b2f0
        /*02ac*/ 	.word	0x00000006
        /*02b0*/ 	.word	0x00000000
        /*02b4*/ 	.short	0x010a
        /*02b6*/ 	.byte	0x3f
	.zero		1


	//   ....[32]....
        /*02b8*/ 	.word	0x0000b380
        /*02bc*/ 	.word	0x00000003
        /*02c0*/ 	.word	0x00000000
        /*02c4*/ 	.short	0x010a
        /*02c6*/ 	.byte	0x3f
	.zero		1


	//   ....[33]....
        /*02c8*/ 	.word	0x0000b3e0
        /*02cc*/ 	.word	0x0000009f
        /*02d0*/ 	.word	0x00000000
        /*02d4*/ 	.short	0x010a
        /*02d6*/ 	.byte	0x3f
	.zero		1


	//   ....[34]....
        /*02d8*/ 	.word	0x0000b430
        /*02dc*/ 	.word	0x00000003
        /*02e0*/ 	.word	0x00000000
        /*02e4*/ 	.short	0x010a
        /*02e6*/ 	.byte	0x3f
	.zero		1


	//   ....[35]....
        /*02e8*/ 	.word	0x0000b490
        /*02ec*/ 	.word	0x00000004
        /*02f0*/ 	.word	0x00000000
        /*02f4*/ 	.short	0x010a
        /*02f6*/ 	.byte	0x3f
	.zero		1


	//   ....[36]....
        /*02f8*/ 	.word	0x0000b4e0
        /*02fc*/ 	.word	0x0000009f
        /*0300*/ 	.word	0x00000010
        /*0304*/ 	.short	0x010a
        /*0306*/ 	.byte	0x3f
	.zero		1


	//   ....[37]....
        /*0308*/ 	.word	0x0000b5b0
        /*030c*/ 	.word	0x0000000a
        /*0310*/ 	.word	0x00000028
        /*0314*/ 	.short	0x010a
        /*0316*/ 	.byte	0x3f
	.zero		1


	//   ....[38]....
        /*0318*/ 	.word	0x0000b680
        /*031c*/ 	.word	0x00000009
        /*0320*/ 	.word	0x00000000
        /*0324*/ 	.short	0x010a
        /*0326*/ 	.byte	0x3f
	.zero		1


	//   ....[39]....
        /*0328*/ 	.word	0x0000b6d0
        /*032c*/ 	.word	0x00000008
        /*0330*/ 	.word	0x00000000
        /*0334*/ 	.short	0x010a
        /*0336*/ 	.byte	0x3f
	.zero		1


	//   ....[40]....
        /*0338*/ 	.word	0x0000b720
        /*033c*/ 	.word	0x00000009
        /*0340*/ 	.word	0x00000000
        /*0344*/ 	.short	0x010a
        /*0346*/ 	.byte	0x3f
	.zero		1


	//   ....[41]....
        /*0348*/ 	.word	0x0000b770
        /*034c*/ 	.word	0x00000006
        /*0350*/ 	.word	0x00000000
        /*0354*/ 	.short	0x010a
        /*0356*/ 	.byte	0x3f
	.zero		1


	//----- nvinfo : EIATTR_NUM_MBARRIERS
	.align		4
.L_37:
        /*0358*/ 	.byte	0x03, 0x38
        /*035a*/ 	.short	0x0010


	//----- nvinfo : EIATTR_EXIT_INSTR_OFFSETS
	.align		4
        /*035c*/ 	.byte	0x04, 0x1c
        /*035e*/ 	.short	(.L_39 - .L_38)


	//   ....[0]....
.L_38:
        /*0360*/ 	.word	0x000011a0


	//   ....[1]....
        /*0364*/ 	.word	0x00001200


	//   ....[2]....
        /*0368*/ 	.word	0x0000a360


	//   ....[3]....
        /*036c*/ 	.word	0x0000a390


	//   ....[4]....
        /*0370*/ 	.word	0x0000b3d0


	//----- nvinfo : EIATTR_MAX_THREADS
	.align		4
.L_39:
        /*0374*/ 	.byte	0x04, 0x05
        /*0376*/ 	.short	(.L_41 - .L_40)
.L_40:
        /*0378*/ 	.word	0x00000180
        /*037c*/ 	.word	0x00000001
        /*0380*/ 	.word	0x00000001


	//----- nvinfo : EIATTR_CRS_STACK_SIZE
	.align		4
.L_41:
        /*0384*/ 	.byte	0x04, 0x1e
        /*0386*/ 	.short	(.L_43 - .L_42)
.L_42:
        /*0388*/ 	.word	0x00000000


	//----- nvinfo : EIATTR_CBANK_PARAM_SIZE
	.align		4
.L_43:
        /*038c*/ 	.byte	0x03, 0x19
        /*038e*/ 	.short	0x0470


	//----- nvinfo : EIATTR_PARAM_CBANK
	.align		4
        /*0390*/ 	.byte	0x04, 0x0a
        /*0392*/ 	.short	(.L_45 - .L_44)
	.align		4
.L_44:
        /*0394*/ 	.word	index@(.nv.constant0._ZN7cutlass13device_kernelINS_4gemm6kernel13GemmUniversalIN4cute5tupleIJiiiiEEENS1_10collective13CollectiveMmaINS1_34MainloopSm90TmaGmmaWarpSpecializedILi5ENS5_IJNS4_1CILi1EEESB_SB_EEENS1_32KernelTmaWarpSpecializedPingpongEEENS5_IJNSA_ILi64EEENSA_ILi256EEENSA_ILi32EEEEEEfNS5_IJlSB_lEEEfSJ_NS4_8TiledMMAINS4_8MMA_AtomIJNS4_4SM904GMMA30MMA_64x256x8_F32TF32TF32_SS_TNILNSN_7ScaleInE1ELSP_1EEEEEENS4_6LayoutISC_NS5_IJNSA_ILi0EEEST_ST_EEEEENS5_IJNS4_10UnderscoreESW_SW_EEEEENS4_13SM90_TMA_LOADENS4_14ComposedLayoutINS4_7SwizzleILi3ELi4ELi3EEENS4_18smem_ptr_flag_bitsILi32EEENSS_INS5_IJNSA_ILi8EEESH_EEENS5_IJSH_SB_EEEEEEEvNS4_8identityESZ_S19_vS1A_EENS_8epilogue10collective6detail29Sm90TmaWarpSpecializedAdapterINS1D_15DefaultEpilogueINS_10tfloat32_tESJ_SJ_NS1C_6thread17LinearCombinationIS1H_Li1EffLNS1I_9ScaleType4KindE0ELNS_15FloatRoundStyleE2ES1H_EENS1_15EpilogueDefaultEEEEEvvEEEEvNT_6ParamsE)
        /*0398*/ 	.short	0x0210
        /*039a*/ 	.short	0x0470


	//----- nvinfo : EIATTR_SW_WAR
	.align		4
.L_45:
        /*039c*/ 	.byte	0x04, 0x36
        /*039e*/ 	.short	(.L_47 - .L_46)
.L_46:
        /*03a0*/ 	.word	0x00000008
.L_47:


//--------------------- .nv.callgraph             --------------------------
	.section	.nv.callgraph,"",@"SHT_CUDA_CALLGRAPH"
	.align	4
	.sectionentsize	8
	.align		4
        /*0000*/ 	.word	0x00000000
	.align		4
        /*0004*/ 	.word	0xffffffff
	.align		4
        /*0008*/ 	.word	index@(_ZN7cutlass13device_kernelINS_4gemm6kernel13GemmUniversalIN4cute5tupleIJiiiiEEENS1_10collective13CollectiveMmaINS1_34MainloopSm90TmaGmmaWarpSpecializedILi5ENS5_IJNS4_1CILi1EEESB_SB_EEENS1_32KernelTmaWarpSpecializedPingpongEEENS5_IJNSA_ILi64EEENSA_ILi256EEENSA_ILi32EEEEEEfNS5_IJlSB_lEEEfSJ_NS4_8TiledMMAINS4_8MMA_AtomIJNS4_4SM904GMMA30MMA_64x256x8_F32TF32TF32_SS_TNILNSN_7ScaleInE1ELSP_1EEEEEENS4_6LayoutISC_NS5_IJNSA_ILi0EEEST_ST_EEEEENS5_IJNS4_10UnderscoreESW_SW_EEEEENS4_13SM90_TMA_LOADENS4_14ComposedLayoutINS4_7SwizzleILi3ELi4ELi3EEENS4_18smem_ptr_flag_bitsILi32EEENSS_INS5_IJNSA_ILi8EEESH_EEENS5_IJSH_SB_EEEEEEEvNS4_8identityESZ_S19_vS1A_EENS_8epilogue10collective6detail29Sm90TmaWarpSpecializedAdapterINS1D_15DefaultEpilogueINS_10tfloat32_tESJ_SJ_NS1C_6thread17LinearCombinationIS1H_Li1EffLNS1I_9ScaleType4KindE0ELNS_15FloatRoundStyleE2ES1H_EENS1_15EpilogueDefaultEEEEEvvEEEEvNT_6ParamsE)
	.align		4
        /*000c*/ 	.word	index@(__assertfail)
	.align		4
        /*0010*/ 	.word	0x00000000
	.align		4
        /*0014*/ 	.word	0xfffffffe
	.align		4
        /*0018*/ 	.word	0x00000000
	.align		4
        /*001c*/ 	.word	0xfffffffd
	.align		4
        /*0020*/ 	.word	0x00000000
	.align		4
        /*0024*/ 	.word	0xfffffffc


//--------------------- .nv.constant4             --------------------------
	.section	.nv.constant4,"a",@progbits
	.align	8
	.align		8
.nv.constant4:
        /*0000*/ 	.dword	__assertfail
	.align		8
        /*0008*/ 	.dword	__unnamed_1
	.align		8
        /*0010*/ 	.dword	_ZN39_INTERNAL_e5be29f5_4_k_cu_28e47cd8_28554cuda3std3__45__cpo5beginE
	.align		8
        /*0018*/ 	.dword	_ZN39_INTERNAL_e5be29f5_4_k_cu_28e47cd8_28554cuda3std3__45__cpo3endE
	.align		8
        /*0020*/ 	.dword	_ZN39_INTERNAL_e5be29f5_4_k_cu_28e47cd8_28554cuda3std3__45__cpo6cbeginE
	.align		8
        /*0028*/ 	.dword	_ZN39_INTERNAL_e5be29f5_4_k_cu_28e47cd8_28554cuda3std3__45__cpo4cendE
	.align		8
        /*0030*/ 	.dword	_ZN39_INTERNAL_e5be29f5_4_k_cu_28e47cd8_28554cuda3std3__441_GLOBAL__N__e5be29f5_4_k_cu_28e47cd8_28556ignoreE
	.align		8
        /*0038*/ 	.dword	_ZN39_INTERNAL_e5be29f5_4_k_cu_28e47cd8_28554cuda3std3__419piecewise_constructE
	.align		8
        /*0040*/ 	.dword	_ZN39_INTERNAL_e5be29f5_4_k_cu_28e47cd8_28554cuda3std3__48in_placeE
	.align		8
        /*0048*/ 	.dword	_ZN39_INTERNAL_e5be29f5_4_k_cu_28e47cd8_28554cuda3std6ranges3__45__cpo4swapE
	.align		8
        /*0050*/ 	.dword	_ZN39_INTERNAL_e5be29f5_4_k_cu_28e47cd8_28554cuda3std6ranges3__45__cpo9iter_moveE
	.align		8
        /*0058*/ 	.dword	_ZN39_INTERNAL_e5be29f5_4_k_cu_28e47cd8_28554cute7productE
	.align		8
        /*0060*/ 	.dword	_ZN39_INTERNAL_e5be29f5_4_k_cu_28e47cd8_28554cute1_E
	.align		8
        /*0068*/ 	.dword	$str$22
	.align		8
        /*0070*/ 	.dword	$str$23


//--------------------- .text._ZN7cutlass13device_kernelINS_4gemm6kernel13GemmUniversalIN4cute5tupleIJiiiiEEENS1_10collective13CollectiveMmaINS1_34MainloopSm90TmaGmmaWarpSpecializedILi5ENS5_IJNS4_1CILi1EEESB_SB_EEENS1_32KernelTmaWarpSpecializedPingpongEEENS5_IJNSA_ILi64EEENSA_ILi256EEENSA_ILi32EEEEEEfNS5_IJlSB_lEEEfSJ_NS4_8TiledMMAINS4_8MMA_AtomIJNS4_4SM904GMMA30MMA_64x256x8_F32TF32TF32_SS_TNILNSN_7ScaleInE1ELSP_1EEEEEENS4_6LayoutISC_NS5_IJNSA_ILi0EEEST_ST_EEEEENS5_IJNS4_10UnderscoreESW_SW_EEEEENS4_13SM90_TMA_LOADENS4_14ComposedLayoutINS4_7SwizzleILi3ELi4ELi3EEENS4_18smem_ptr_flag_bitsILi32EEENSS_INS5_IJNSA_ILi8EEESH_EEENS5_IJSH_SB_EEEEEEEvNS4_8identityESZ_S19_vS1A_EENS_8epilogue10collective6detail29Sm90TmaWarpSpecializedAdapterINS1D_15DefaultEpilogueINS_10tfloat32_tESJ_SJ_NS1C_6thread17LinearCombinationIS1H_Li1EffLNS1I_9ScaleType4KindE0ELNS_15FloatRoundStyleE2ES1H_EENS1_15EpilogueDefaultEEEEEvvEEEEvNT_6ParamsE --------------------------
	.section	.text._ZN7cutlass13device_kernelINS_4gemm6kernel13GemmUniversalIN4cute5tupleIJiiiiEEENS1_10collective13CollectiveMmaINS1_34MainloopSm90TmaGmmaWarpSpecializedILi5ENS5_IJNS4_1CILi1EEESB_SB_EEENS1_32KernelTmaWarpSpecializedPingpongEEENS5_IJNSA_ILi64EEENSA_ILi256EEENSA_ILi32EEEEEEfNS5_IJlSB_lEEEfSJ_NS4_8TiledMMAINS4_8MMA_AtomIJNS4_4SM904GMMA30MMA_64x256x8_F32TF32TF32_SS_TNILNSN_7ScaleInE1ELSP_1EEEEEENS4_6LayoutISC_NS5_IJNSA_ILi0EEEST_ST_EEEEENS5_IJNS4_10UnderscoreESW_SW_EEEEENS4_13SM90_TMA_LOADENS4_14ComposedLayoutINS4_7SwizzleILi3ELi4ELi3EEENS4_18smem_ptr_flag_bitsILi32EEENSS_INS5_IJNSA_ILi8EEESH_EEENS5_IJSH_SB_EEEEEEEvNS4_8identityESZ_S19_vS1A_EENS_8epilogue10collective6detail29Sm90TmaWarpSpecializedAdapterINS1D_15DefaultEpilogueINS_10tfloat32_tESJ_SJ_NS1C_6thread17LinearCombinationIS1H_Li1EffLNS1I_9ScaleType4KindE0ELNS_15FloatRoundStyleE2ES1H_EENS1_15EpilogueDefaultEEEEEvvEEEEvNT_6ParamsE,"ax",@progbits
	.align	128
.text._ZN7cutlass13device_kernelINS_4gemm6kernel13GemmUniversalIN4cute5tupleIJiiiiEEENS1_10collective13CollectiveMmaINS1_34MainloopSm90TmaGmmaWarpSpecializedILi5ENS5_IJNS4_1CILi1EEESB_SB_EEENS1_32KernelTmaWarpSpecializedPingpongEEENS5_IJNSA_ILi64EEENSA_ILi256EEENSA_ILi32EEEEEEfNS5_IJlSB_lEEEfSJ_NS4_8TiledMMAINS4_8MMA_AtomIJNS4_4SM904GMMA30MMA_64x256x8_F32TF32TF32_SS_TNILNSN_7ScaleInE1ELSP_1EEEEEENS4_6LayoutISC_NS5_IJNSA_ILi0EEEST_ST_EEEEENS5_IJNS4_10UnderscoreESW_SW_EEEEENS4_13SM90_TMA_LOADENS4_14ComposedLayoutINS4_7SwizzleILi3ELi4ELi3EEENS4_18smem_ptr_flag_bitsILi32EEENSS_INS5_IJNSA_ILi8EEESH_EEENS5_IJSH_SB_EEEEEEEvNS4_8identityESZ_S19_vS1A_EENS_8epilogue10collective6detail29Sm90TmaWarpSpecializedAdapterINS1D_15DefaultEpilogueINS_10tfloat32_tESJ_SJ_NS1C_6thread17LinearCombinationIS1H_Li1EffLNS1I_9ScaleType4KindE0ELNS_15FloatRoundStyleE2ES1H_EENS1_15EpilogueDefaultEEEEEvvEEEEvNT_6ParamsE:
        .type           _ZN7cutlass13device_kernelINS_4gemm6kernel13GemmUniversalIN4cute5tupleIJiiiiEEENS1_10collective13CollectiveMmaINS1_34MainloopSm90TmaGmmaWarpSpecializedILi5ENS5_IJNS4_1CILi1EEESB_SB_EEENS1_32KernelTmaWarpSpecializedPingpongEEENS5_IJNSA_ILi64EEENSA_ILi256EEENSA_ILi32EEEEEEfNS5_IJlSB_lEEEfSJ_NS4_8TiledMMAINS4_8MMA_AtomIJNS4_4SM904GMMA30MMA_64x256x8_F32TF32TF32_SS_TNILNSN_7ScaleInE1ELSP_1EEEEEENS4_6LayoutISC_NS5_IJNSA_ILi0EEEST_ST_EEEEENS5_IJNS4_10UnderscoreESW_SW_EEEEENS4_13SM90_TMA_LOADENS4_14ComposedLayoutINS4_7SwizzleILi3ELi4ELi3EEENS4_18smem_ptr_flag_bitsILi32EEENSS_INS5_IJNSA_ILi8EEESH_EEENS5_IJSH_SB_EEEEEEEvNS4_8identityESZ_S19_vS1A_EENS_8epilogue10collective6detail29Sm90TmaWarpSpecializedAdapterINS1D_15DefaultEpilogueINS_10tfloat32_tESJ_SJ_NS1C_6thread17LinearCombinationIS1H_Li1EffLNS1I_9ScaleType4KindE0ELNS_15FloatRoundStyleE2ES1H_EENS1_15EpilogueDefaultEEEEEvvEEEEvNT_6ParamsE,@function
        .size           _ZN7cutlass13device_kernelINS_4gemm6kernel13GemmUniversalIN4cute5tupleIJiiiiEEENS1_10collective13CollectiveMmaINS1_34MainloopSm90TmaGmmaWarpSpecializedILi5ENS5_IJNS4_1CILi1EEESB_SB_EEENS1_32KernelTmaWarpSpecializedPingpongEEENS5_IJNSA_ILi64EEENSA_ILi256EEENSA_ILi32EEEEEEfNS5_IJlSB_lEEEfSJ_NS4_8TiledMMAINS4_8MMA_AtomIJNS4_4SM904GMMA30MMA_64x256x8_F32TF32TF32_SS_TNILNSN_7ScaleInE1ELSP_1EEEEEENS4_6LayoutISC_NS5_IJNSA_ILi0EEEST_ST_EEEEENS5_IJNS4_10UnderscoreESW_SW_EEEEENS4_13SM90_TMA_LOADENS4_14ComposedLayoutINS4_7SwizzleILi3ELi4ELi3EEENS4_18smem_ptr_flag_bitsILi32EEENSS_INS5_IJNSA_ILi8EEESH_EEENS5_IJSH_SB_EEEEEEEvNS4_8identityESZ_S19_vS1A_EENS_8epilogue10collective6detail29Sm90TmaWarpSpecializedAdapterINS1D_15DefaultEpilogueINS_10tfloat32_tESJ_SJ_NS1C_6thread17LinearCombinationIS1H_Li1EffLNS1I_9ScaleType4KindE0ELNS_15FloatRoundStyleE2ES1H_EENS1_15EpilogueDefaultEEEEEvvEEEEvNT_6ParamsE,(.L_x_327 - _ZN7cutlass13device_kernelINS_4gemm6kernel13GemmUniversalIN4cute5tupleIJiiiiEEENS1_10collective13CollectiveMmaINS1_34MainloopSm90TmaGmmaWarpSpecializedILi5ENS5_IJNS4_1CILi1EEESB_SB_EEENS1_32KernelTmaWarpSpecializedPingpongEEENS5_IJNSA_ILi64EEENSA_ILi256EEENSA_ILi32EEEEEEfNS5_IJlSB_lEEEfSJ_NS4_8TiledMMAINS4_8MMA_AtomIJNS4_4SM904GMMA30MMA_64x256x8_F32TF32TF32_SS_TNILNSN_7ScaleInE1ELSP_1EEEEEENS4_6LayoutISC_NS5_IJNSA_ILi0EEEST_ST_EEEEENS5_IJNS4_10UnderscoreESW_SW_EEEEENS4_13SM90_TMA_LOADENS4_14ComposedLayoutINS4_7SwizzleILi3ELi4ELi3EEENS4_18smem_ptr_flag_bitsILi32EEENSS_INS5_IJNSA_ILi8EEESH_EEENS5_IJSH_SB_EEEEEEEvNS4_8identityESZ_S19_vS1A_EENS_8epilogue10collective6detail29Sm90TmaWarpSpecializedAdapterINS1D_15DefaultEpilogueINS_10tfloat32_tESJ_SJ_NS1C_6thread17LinearCombinationIS1H_Li1EffLNS1I_9ScaleType4KindE0ELNS_15FloatRoundStyleE2ES1H_EENS1_15EpilogueDefaultEEEEEvvEEEEvNT_6ParamsE)
        .other          _ZN7cutlass13device_kernelINS_4gemm6kernel13GemmUniversalIN4cute5tupleIJiiiiEEENS1_10collective13CollectiveMmaINS1_34MainloopSm90TmaGmmaWarpSpecializedILi5ENS5_IJNS4_1CILi1EEESB_SB_EEENS1_32KernelTmaWarpSpecializedPingpongEEENS5_IJNSA_ILi64EEENSA_ILi256EEENSA_ILi32EEEEEEfNS5_IJlSB_lEEEfSJ_NS4_8TiledMMAINS4_8MMA_AtomIJNS4_4SM904GMMA30MMA_64x256x8_F32TF32TF32_SS_TNILNSN_7ScaleInE1ELSP_1EEEEEENS4_6LayoutISC_NS5_IJNSA_ILi0EEEST_ST_EEEEENS5_IJNS4_10UnderscoreESW_SW_EEEEENS4_13SM90_TMA_LOADENS4_14ComposedLayoutINS4_7SwizzleILi3ELi4ELi3EEENS4_18smem_ptr_flag_bitsILi32EEENSS_INS5_IJNSA_ILi8EEESH_EEENS5_IJSH_SB_EEEEEEEvNS4_8identityESZ_S19_vS1A_EENS_8epilogue10collective6detail29Sm90TmaWarpSpecializedAdapterINS1D_15DefaultEpilogueINS_10tfloat32_tESJ_SJ_NS1C_6thread17LinearCombinationIS1H_Li1EffLNS1I_9ScaleType4KindE0ELNS_15FloatRoundStyleE2ES1H_EENS1_15EpilogueDefaultEEEEEvvEEEEvNT_6ParamsE,@"STO_CUDA_ENTRY STV_DEFAULT"
_ZN7cutlass13device_kernelINS_4gemm6kernel13GemmUniversalIN4cute5tupleIJiiiiEEENS1_10collective13CollectiveMmaINS1_34MainloopSm90TmaGmmaWarpSpecializedILi5ENS5_IJNS4_1CILi1EEESB_SB_EEENS1_32KernelTmaWarpSpecializedPingpongEEENS5_IJNSA_ILi64EEENSA_ILi256EEENSA_ILi32EEEEEEfNS5_IJlSB_lEEEfSJ_NS4_8TiledMMAINS4_8MMA_AtomIJNS4_4SM904GMMA30MMA_64x256x8_F32TF32TF32_SS_TNILNSN_7ScaleInE1ELSP_1EEEEEENS4_6LayoutISC_NS5_IJNSA_ILi0EEEST_ST_EEEEENS5_IJNS4_10UnderscoreESW_SW_EEEEENS4_13SM90_TMA_LOADENS4_14ComposedLayoutINS4_7SwizzleILi3ELi4ELi3EEENS4_18smem_ptr_flag_bitsILi32EEENSS_INS5_IJNSA_ILi8EEESH_EEENS5_IJSH_SB_EEEEEEEvNS4_8identityESZ_S19_vS1A_EENS_8epilogue10collective6detail29Sm90TmaWarpSpecializedAdapterINS1D_15DefaultEpilogueINS_10tfloat32_tESJ_SJ_NS1C_6thread17LinearCombinationIS1H_Li1EffLNS1I_9ScaleType4KindE0ELNS_15FloatRoundStyleE2ES1H_EENS1_15EpilogueDefaultEEEEEvvEEEEvNT_6ParamsE:
[----:B------:R-:W0:Y:S02]  /*0000*/  LDC R1, c[0x0][0x28] ;  /* 0x00000a00ff017b82 */ /* 0x000e240000000800 */
[----:B0-----:R-:W-:Y:S01]  /*0010*/  VIADD R1, R1, 0xfffffff8 ;  /* 0xfffffff801017836 */ /* 0x001fe20000000000 */
[----:B------:R-:W0:Y:S01]  /*0020*/  S2R R4, SR_TID.X ;  /* 0x0000000000047919 */ /* 0x000e220000002100 */
[----:B------:R-:W-:Y:S01]  /*0030*/  ELECT P0, URZ, PT ;  /* 0x00000000003f782f */ /* 0x000fe20003800000 */
[----:B------:R-:W-:Y:S01]  /*0040*/  BSSY B0, `(.L_x_0) ;  /* 0x000000f000007945 */ /* 0x000fe20003800000 */
[--C-:B0-----:R-:W-:Y:S02]  /*0050*/  SHF.R.U32.HI R0, RZ, 0x5, R4.reuse ;  /* 0x00000005ff007819 */ /* 0x101fe40000011604 */
[----:B------:R-:W-:-:S03]  /*0060*/  SHF.R.U32.HI R5, RZ, 0x7, R4 ;  /* 0x00000007ff057819 */ /* 0x000fc60000011604 */
[----:B------:R-:W0:Y:S04]  /*0070*/  SHFL.IDX PT, R2, R0, RZ, 0x1f ;  /* 0x00001fff00027589 */ /* 0x000e2800000e0000 */
[----:B------:R1:W2:Y:S01]  /*0080*/  SHFL.IDX PT, R8, R5, RZ, 0x1f ;  /* 0x00001fff05087589 */ /* 0x0002a200000e0000 */
[----:B0-----:R-:W-:-:S13]  /*0090*/  ISETP.NE.OR P0, PT, R2, RZ, !P0 ;  /* 0x000000ff0200720c */ /* 0x001fda0004705670 */
[----:B-12---:R-:W-:Y:S05]  /*00a0*/  @P0 BRA `(.L_x_1) ;  /* 0x0000000000200947 */ /* 0x006fea0003800000 */
[----:B------:R-:W-:Y:S02]  /*00b0*/  ULDC.64 UR4, c[0x0][0x198] ;  /* 0x0000660000047ab9 */ /* 0x000fe40000000a00 */
[----:B------:R-:W-:Y:S02]  /*00c0*/  UIADD3 UR6, UP0, UR4, 0xf0, URZ ;  /* 0x000000f004067890 */ /* 0x000fe4000ff1e03f */
[----:B------:R-:W-:Y:S02]  /*00d0*/  UIADD3 UR4, UP1, UR4, 0x1f0, URZ ;  /* 0x000001f004047890 */ /* 0x000fe4000ff3e03f */
[----:B------:R-:W-:Y:S02]  /*00e0*/  UIADD3.X UR7, URZ, UR5, URZ, UP0, !UPT ;  /* 0x000000053f077290 */ /* 0x000fe400087fe43f */
[----:B------:R-:W-:-:S07]  /*00f0*/  UIADD3.X UR5, URZ, UR5, URZ, UP1, !UPT ;  /* 0x000000053f057290 */ /* 0x000fce0008ffe43f */
[----:B------:R0:W-:Y:S02]  /*0100*/  UTMACCTL.PF [UR6] ;  /* 0x00000000060079b9 */ /* 0x0001e40008040000 */
[----:B------:R0:W-:Y:S02]  /*0110*/  UTMACCTL.PF [UR4] ;  /* 0x00000000040079b9 */ /* 0x0001e40008040000 */
[----:B0-----:R-:W-:Y:S01]  /*0120*/  NOP ;  /* 0x0000000000007918 */ /* 0x001fe20000000000 */
.L_x_1:
[----:B------:R-:W-:Y:S05]  /*0130*/  BSYNC B0 ;  /* 0x0000000000007941 */ /* 0x000fea0003800000 */
.L_x_0:
[----:B------:R-:W0:Y:S02]  /*0140*/  SHFL.IDX PT, R3, R0, RZ, 0x1f ;  /* 0x00001fff00037589 */ /* 0x000e2400000e0000 */
[----:B0-----:R-:W-:-:S13]  /*0150*/  ISETP.NE.AND P0, PT, R3, RZ, PT ;  /* 0x000000ff0300720c */ /* 0x001fda0003f05270 */
[----:B------:R-:W-:Y:S05]  /*0160*/  @P0 BRA `(.L_x_2) ;  /* 0x0000000000600947 */ /* 0x000fea0003800000 */
[----:B------:R-:W0:Y:S01]  /*0170*/  S2UR UR8, SR_CgaCtaId ;  /* 0x00000000000879c3 */ /* 0x000e220000008800 */
[----:B------:R-:W-:Y:S01]  /*0180*/  UMOV UR4, 0x400 ;  /* 0x0000040000047882 */ /* 0x000fe20000000000 */
[----:B------:R-:W-:Y:S01]  /*0190*/  UMOV UR5, 0x1 ;  /* 0x0000000100057882 */ /* 0x000fe20000000000 */
[----:B------:R-:W-:Y:S01]  /*01a0*/  UMOV UR6, 0x80 ;  /* 0x0000008000067882 */ /* 0x000fe20000000000 */
[----:B------:R-:W-:Y:S01]  /*01b0*/  ELECT P0, URZ, PT ;  /* 0x00000000003f782f */ /* 0x000fe20003800000 */
[----:B------:R-:W-:-:S04]  /*01c0*/  UIADD3 UR6, -UR6, 0x100000, URZ ;  /* 0x0010000006067890 */ /* 0x000fc8000fffe13f */
[----:B------:R-:W-:Y:S02]  /*01d0*/  USHF.L.U32 UR7, UR6, 0xb, URZ ;  /* 0x0000000b06077899 */ /* 0x000fe4000800063f */
[----:B------:R-:W-:Y:S02]  /*01e0*/  USHF.L.U32 UR6, UR6, 0x1, URZ ;  /* 0x0000000106067899 */ /* 0x000fe4000800063f */
[----:B0-----:R-:W-:Y:S02]  /*01f0*/  ULEA UR8, UR8, UR4, 0x18 ;  /* 0x0000000408087291 */ /* 0x001fe4000f8ec03f */
[----:B------:R-:W-:-:S04]  /*0200*/  UIADD3 UR4, -UR5, 0x100000, URZ ;  /* 0x0010000005047890 */ /* 0x000fc8000fffe13f */
[----:B------:R-:W-:Y:S02]  /*0210*/  USHF.L.U32 UR5, UR4, 0xb, URZ ;  /* 0x0000000b04057899 */ /* 0x000fe4000800063f */
[----:B------:R-:W-:Y:S01]  /*0220*/  USHF.L.U32 UR4, UR4, 0x1, URZ ;  /* 0x0000000104047899 */ /* 0x000fe2000800063f */
[----:B------:R-:W0:Y:S11]  /*0230*/  FENCE.VIEW.ASYNC.S ;  /* 0x00000000000073c6 */ /* 0x000e360000000000 */
[----:B0-----:R0:W1:Y:S01]  /*0240*/  SYNCS.EXCH.64 URZ, [UR8], UR4 ;  /* 0x00000004083f75b2 */ /* 0x0010620008000100 */
[----:B------:R0:W2:Y:S01]  /*0250*/  SYNCS.EXCH.64 URZ, [UR8+0x28], UR6 ;  /* 0x00002806083f75b2 */ /* 0x0000a20008000100 */
[----:B------:R0:W3:Y:S01]  /*0260*/  SYNCS.EXCH.64 URZ, [UR8+0x8], UR4 ;  /* 0x00000804083f75b2 */ /* 0x0000e20008000100 */
[----:B------:R0:W4:Y:S01]  /*0270*/  SYNCS.EXCH.64 URZ, [UR8+0x30], UR6 ;  /* 0x00003006083f75b2 */ /* 0x0001220008000100 */
[----:B------:R0:W0:Y:S01]  /*0280*/  SYNCS.EXCH.64 URZ, [UR8+0x10], UR4 ;  /* 0x00001004083f75b2 */ /* 0x0000220008000100 */
[----:B------:R0:W0:Y:S01]  /*0290*/  SYNCS.EXCH.64 URZ, [UR8+0x38], UR6 ;  /* 0x00003806083f75b2 */ /* 0x0000220008000100 */
[----:B------:R0:W0:Y:S01]  /*02a0*/  SYNCS.EXCH.64 URZ, [UR8+0x18], UR4 ;  /* 0x00001804083f75b2 */ /* 0x0000220008000100 */
[----:B------:R0:W0:Y:S01]  /*02b0*/  SYNCS.EXCH.64 URZ, [UR8+0x40], UR6 ;  /* 0x00004006083f75b2 */ /* 0x0000220008000100 */
[----:B------:R0:W0:Y:S01]  /*02c0*/  SYNCS.EXCH.64 URZ, [UR8+0x20], UR4 ;  /* 0x00002004083f75b2 */ /* 0x0000220008000100 */
[----:B------:R0:W0:Y:S01]  /*02d0*/  SYNCS.EXCH.64 URZ, [UR8+0x48], UR6 ;  /* 0x00004806083f75b2 */ /* 0x0000220008000100 */
[----:B------:R-:W-:Y:S01]  /*02e0*/  NOP ;  /* 0x0000000000007918 */ /* 0x000fe20000000000 */
.L_x_2:
[----:B------:R-:W5:Y:S01]  /*02f0*/  SHFL.IDX PT, R6, R0, RZ, 0x1f ;  /* 0x00001fff00067589 */ /* 0x000f6200000e0000 */
[----:B------:R-:W-:Y:S01]  /*0300*/  ELECT P0, URZ, PT ;  /* 0x00000000003f782f */ /* 0x000fe20003800000 */
[----:B------:R-:W-:Y:S01]  /*0310*/  NOP ;  /* 0x0000000000007918 */ /* 0x000fe20000000000 */
[----:B------:R-:W-:Y:S01]  /*0320*/  ELECT P1, URZ, PT ;  /* 0x00000000003f782f */ /* 0x000fe20003820000 */
[----:B------:R-:W1:Y:S01]  /*0330*/  SHFL.IDX PT, R3, R0, RZ, 0x1f ;  /* 0x00001fff00037589 */ /* 0x000e6200000e0000 */
[----:B0-----:R-:W-:Y:S01]  /*0340*/  UMOV UR4, 0x20 ;  /* 0x0000002000047882 */ /* 0x001fe20000000000 */
[----:B------:R-:W-:Y:S01]  /*0350*/  UMOV UR11, 0x80 ;  /* 0x00000080000b7882 */ /* 0x000fe20000000000 */
[----:B------:R-:W-:Y:S01]  /*0360*/  NOP ;  /* 0x0000000000007918 */ /* 0x000fe20000000000 */
[C---:B------:R-:W-:Y:S01]  /*0370*/  VIADD R33, R8.reuse, 0xffffffff ;  /* 0xffffffff08217836 */ /* 0x040fe20000000000 */
[----:B------:R-:W0:Y:S01]  /*0380*/  SHFL.IDX PT, R5, R5, RZ, 0x1f ;  /* 0x00001fff05057589 */ /* 0x000e2200000e0000 */
[----:B------:R-:W-:Y:S01]  /*0390*/  ULDC.64 UR36, c[0x0][0x208] ;  /* 0x0000820000247ab9 */ /* 0x000fe20000000a00 */
[----:B------:R-:W-:-:S02]  /*03a0*/  ISETP.NE.AND P2, PT, R8, RZ, PT ;  /* 0x000000ff0800720c */ /* 0x000fc40003f45270 */
[----:B------:R-:W-:Y:S02]  /*03b0*/  ISETP.GE.U32.AND P3, PT, R33, 0x2, PT ;  /* 0x000000022100780c */ /* 0x000fe40003f66070 */
[----:B-----5:R-:W-:Y:S02]  /*03c0*/  ISETP.NE.OR P0, PT, R6, RZ, !P0 ;  /* 0x000000ff0600720c */ /* 0x020fe40004705670 */
[----:B-1----:R-:W-:Y:S02]  /*03d0*/  ISETP.NE.OR P1, PT, R3, RZ, !P1 ;  /* 0x000000ff0300720c */ /* 0x002fe40004f25670 */
[----:B------:R-:W-:-:S04]  /*03e0*/  SHF.R.S32.HI R3, RZ, 0x1f, R2 ;  /* 0x0000001fff037819 */ /* 0x000fc80000011402 */
[----:B------:R-:W-:-:S05]  /*03f0*/  LEA.HI R3, R3, R2, RZ, 0x2 ;  /* 0x0000000203037211 */ /* 0x000fca00078f10ff */
[----:B------:R-:W-:Y:S01]  /*0400*/  VOTEU.ALL UP0, P0 ;  /* 0x00000000003f7886 */ /* 0x000fe20000000000 */
[----:B------:R-:W-:Y:S01]  /*0410*/  LOP3.LUT R3, R3, 0xfffffffc, RZ, 0xc0, !PT ;  /* 0xfffffffc03037812 */ /* 0x000fe200078ec0ff */
[----:B------:R-:W-:-:S03]  /*0420*/  VOTEU.ALL UP1, P1 ;  /* 0x00000000003f7886 */ /* 0x000fc60000820000 */
[----:B------:R-:W1:Y:S01]  /*0430*/  @!UP0 S2UR UR7, SR_CgaCtaId ;  /* 0x00000000000789c3 */ /* 0x000e620000008800 */
[----:B------:R-:W-:Y:S01]  /*0440*/  @!UP0 UMOV UR6, 0x400 ;  /* 0x0000040000068882 */ /* 0x000fe20000000000 */
[----:B------:R-:W-:-:S04]  /*0450*/  @!UP0 UIADD3 UR4, -UR4, 0x100000, URZ ;  /* 0x0010000004048890 */ /* 0x000fc8000fffe13f */
[----:B------:R-:W-:Y:S02]  /*0460*/  @!UP0 USHF.L.U32 UR5, UR4, 0xb, URZ ;  /* 0x0000000b04058899 */ /* 0x000fe4000800063f */
[----:B------:R-:W-:Y:S01]  /*0470*/  @!UP0 USHF.L.U32 UR4, UR4, 0x1, URZ ;  /* 0x0000000104048899 */ /* 0x000fe2000800063f */
[----:B------:R-:W-:Y:S01]  /*0480*/  IMAD.IADD R0, R2, 0x1, -R3 ;  /* 0x0000000102007824 */ /* 0x000fe200078e0a03 */
[----:B------:R-:W-:Y:S01]  /*0490*/  @!UP1 UMOV UR9, 0x400 ;  /* 0x0000040000099882 */ /* 0x000fe20000000000 */
[----:B------:R-:W-:Y:S01]  /*04a0*/  VOTEU.ALL UP2, P1 ;  /* 0x00000000003f7886 */ /* 0x000fe20000840000 */
[----:B------:R-:W-:Y:S01]  /*04b0*/  VOTEU.ALL UP3, P1 ;  /* 0x00000000003f7886 */ /* 0x000fe20000860000 */
[----:B------:R-:W-:Y:S01]  /*04c0*/  VOTEU.ALL UP4, P1 ;  /* 0x00000000003f7886 */ /* 0x000fe20000880000 */
[----:B------:R-:W5:Y:S01]  /*04d0*/  @!UP1 S2UR UR10, SR_CgaCtaId ;  /* 0x00000000000a99c3 */ /* 0x000f620000008800 */
[----:B------:R-:W-:Y:S01]  /*04e0*/  VOTEU.ALL UP5, P1 ;  /* 0x00000000003f7886 */ /* 0x000fe200008a0000 */
[----:B------:R-:W-:-:S04]  /*04f0*/  SHF.R.S32.HI R3, RZ, 0x1f, R4 ;  /* 0x0000001fff037819 */ /* 0x000fc80000011404 */
[----:B------:R-:W-:-:S04]  /*0500*/  LEA.HI R3, R3, R4, RZ, 0x7 ;  /* 0x0000000403037211 */ /* 0x000fc800078f38ff */
[----:B------:R-:W-:-:S05]  /*0510*/  LOP3.LUT R3, R3, 0xffffff80, RZ, 0xc0, !PT ;  /* 0xffffff8003037812 */ /* 0x000fca00078ec0ff */
[----:B------:R-:W-:Y:S01]  /*0520*/  IMAD.IADD R3, R4, 0x1, -R3 ;  /* 0x0000000104037824 */ /* 0x000fe200078e0a03 */
[----:B-1----:R-:W-:Y:S02]  /*0530*/  @!UP0 ULEA UR8, UR7, UR6, 0x18 ;  /* 0x0000000607088291 */ /* 0x002fe4000f8ec03f */
[----:B------:R-:W-:-:S04]  /*0540*/  @!UP1 UIADD3 UR6, -UR11, 0x100000, URZ ;  /* 0x001000000b069890 */ /* 0x000fc8000fffe13f */
[----:B------:R-:W-:Y:S02]  /*0550*/  @!UP1 USHF.L.U32 UR7, UR6, 0xb, URZ ;  /* 0x0000000b06079899 */ /* 0x000fe4000800063f */
[----:B------:R-:W-:Y:S01]  /*0560*/  @!UP1 USHF.L.U32 UR6, UR6, 0x1, URZ ;  /* 0x0000000106069899 */ /* 0x000fe2000800063f */
[----:B------:R-:W-:Y:S01]  /*0570*/  VOTEU.ALL UP0, P0 ;  /* 0x00000000003f7886 */ /* 0x000fe20000000000 */
[----:B-----5:R-:W-:Y:S01]  /*0580*/  @!UP1 ULEA UR9, UR10, UR9, 0x18 ;  /* 0x000000090a099291 */ /* 0x020fe2000f8ec03f */
[----:B------:R-:W-:Y:S02]  /*0590*/  VOTEU.ALL UP1, P0 ;  /* 0x00000000003f7886 */ /* 0x000fe40000020000 */
[----:B------:R-:W-:Y:S01]  /*05a0*/  ULDC.64 UR10, c[0x0][0x598] ;  /* 0x00016600000a7ab9 */ /* 0x000fe20000000a00 */
[----:B------:R-:W-:Y:S01]  /*05b0*/  ISETP.NE.AND P0, PT, R0, 0x3, PT ;  /* 0x000000030000780c */ /* 0x000fe20003f05270 */
[----:B------:R-:W1:Y:S02]  /*05c0*/  FENCE.VIEW.ASYNC.S ;  /* 0x00000000000073c6 */ /* 0x000e640000000000 */
[----:B-1----:R1:W2:Y:S01]  /*05d0*/  @!UP0 SYNCS.EXCH.64 URZ, [UR8+0x80], UR4 ;  /* 0x00008004083f85b2 */ /* 0x0022a20008000100 */
[----:B------:R-:W-:-:S02]  /*05e0*/  ISETP.NE.U32.AND P1, PT, RZ, UR10, PT ;  /* 0x0000000aff007c0c */ /* 0x000fc4000bf25070 */
[----:B------:R-:W-:Y:S02]  /*05f0*/  ISETP.EQ.OR P0, PT, R0, RZ, !P0 ;  /* 0x000000ff0000720c */ /* 0x000fe40004702670 */
[----:B------:R-:W-:Y:S02]  /*0600*/  ISETP.NE.AND.EX P1, PT, RZ, UR11, PT, P1 ;  /* 0x0000000bff007c0c */ /* 0x000fe4000bf25310 */
[----:B------:R-:W-:-:S04]  /*0610*/  ISETP.EQ.AND P0, PT, R8, RZ, P0 ;  /* 0x000000ff0800720c */ /* 0x000fc80000702270 */
[----:B------:R-:W-:-:S04]  /*0620*/  SEL R16, RZ, 0x1, !P0 ;  /* 0x00000001ff107807 */ /* 0x000fc80004000000 */
[----:B------:R-:W-:Y:S01]  /*0630*/  SEL R16, R16, 0x2, P3 ;  /* 0x0000000210107807 */ /* 0x000fe20001800000 */
[----:B------:R1:W2:Y:S01]  /*0640*/  @!UP1 SYNCS.EXCH.64 URZ, [UR8+0x88], UR4 ;  /* 0x00008804083f95b2 */ /* 0x0002a20008000100 */
[----:B------:R-:W-:Y:S01]  /*0650*/  NOP ;  /* 0x0000000000007918 */ /* 0x000fe20000000000 */
[----:B------:R1:W2:Y:S01]  /*0660*/  @!UP2 SYNCS.EXCH.64 URZ, [UR9+0x60], UR6 ;  /* 0x00006006093fa5b2 */ /* 0x0002a20008000100 */
[----:B------:R1:W2:Y:S01]  /*0670*/  @!UP3 SYNCS.EXCH.64 URZ, [UR9+0x68], UR6 ;  /* 0x00006806093fb5b2 */ /* 0x0002a20008000100 */
[----:B------:R1:W2:Y:S01]  /*0680*/  @!UP4 SYNCS.EXCH.64 URZ, [UR9+0x70], UR6 ;  /* 0x00007006093fc5b2 */ /* 0x0002a20008000100 */
[----:B------:R1:W2:Y:S01]  /*0690*/  @!UP5 SYNCS.EXCH.64 URZ, [UR9+0x78], UR6 ;  /* 0x00007806093fd5b2 */ /* 0x0002a20008000100 */
[----:B------:R-:W-:Y:S01]  /*06a0*/  NOP ;  /* 0x0000000000007918 */ /* 0x000fe20000000000 */
[----:B--234-:R-:W-:Y:S06]  /*06b0*/  BAR.SYNC.DEFER_BLOCKING 0x0 ;  /* 0x0000000000007b1d */ /* 0x01cfec0000010000 */
[----:B01----:R-:W-:Y:S05]  /*06c0*/  @!P1 BRA `(.L_x_3) ;  /* 0x00000000001c9947 */ /* 0x003fea0003800000 */
[----:B------:R-:W0:Y:S02]  /*06d0*/  LDC.64 R6, c[0x0][0x598] ;  /* 0x00016600ff067b82 */ /* 0x000e240000000a00 */
[----:B0-----:R-:W2:Y:S02]  /*06e0*/  LDG.E.64 R6, desc[UR36][R6.64] ;  /* 0x0000002406067981 */ /* 0x001ea4000c1e1b00 */
[----:B--2---:R-:W-:-:S04]  /*06f0*/  ISETP.NE.U32.AND P0, PT, R6, RZ, PT ;  /* 0x000000ff0600720c */ /* 0x004fc80003f05070 */
[----:B------:R-:W-:-:S13]  /*0700*/  ISETP.NE.AND.EX P0, PT, R7, RZ, PT, P0 ;  /* 0x000000ff0700720c */ /* 0x000fda0003f05300 */
[----:B------:R-:W-:Y:S05]  /*0710*/  @!P0 BRA `(.L_x_3) ;  /* 0x0000000000088947 */ /* 0x000fea0003800000 */
[----:B------:R1:W5:Y:S01]  /*0720*/  LD.E R153, desc[UR36][R6.64] ;  /* 0x0000002406997980 */ /* 0x000362000c101900 */
[----:B------:R-:W-:Y:S05]  /*0730*/  BRA `(.L_x_4) ;  /* 0x0000000000247947 */ /* 0x000fea0003800000 */
.L_x_3:
[----:B------:R-:W-:Y:S02]  /*0740*/  ULDC.64 UR4, c[0x0][0x588] ;  /* 0x0001620000047ab9 */ /* 0x000fe40000000a00 */
[----:B------:R-:W-:-:S04]  /*0750*/  ISETP.NE.U32.AND P0, PT, RZ, UR4, PT ;  /* 0x00000004ff007c0c */ /* 0x000fc8000bf05070 */
[----:B------:R-:W-:-:S13]  /*0760*/  ISETP.NE.AND.EX P0, PT, RZ, UR5, PT, P0 ;  /* 0x00000005ff007c0c */ /* 0x000fda000bf05300 */
[----:B------:R-:W-:Y:S05]  /*0770*/  @!P0 BRA `(.L_x_5) ;  /* 0x00000000000c8947 */ /* 0x000fea0003800000 */
[----:B------:R-:W0:Y:S02]  /*0780*/  LDC.64 R6, c[0x0][0x588] ;  /* 0x00016200ff067b82 */ /* 0x000e240000000a00 */
[----:B0-----:R0:W5:Y:S01]  /*0790*/  LDG.E R153, desc[UR36][R6.64] ;  /* 0x0000002406997981 */ /* 0x001162000c1e1900 */
[----:B------:R-:W-:Y:S05]  /*07a0*/  BRA `(.L_x_4) ;  /* 0x0000000000087947 */ /* 0x000fea0003800000 */
.L_x_5:
[----:B------:R-:W-:Y:S02]  /*07b0*/  ULDC UR4, c[0x0][0x580] ;  /* 0x0001600000047ab9 */ /* 0x000fe40000000800 */
[----:B------:R-:W-:-:S07]  /*07c0*/  IMAD.U32 R153, RZ, RZ, UR4 ;  /* 0x00000004ff997e24 */ /* 0x000fce000f8e00ff */
.L_x_4:
[----:B------:R-:W-:Y:S02]  /*07d0*/  ULDC.64 UR4, c[0x0][0x5a0] ;  /* 0x0001680000047ab9 */ /* 0x000fe40000000a00 */
[----:B------:R-:W-:-:S04]  /*07e0*/  ISETP.NE.U32.AND P0, PT, RZ, UR4, PT ;  /* 0x00000004ff007c0c */ /* 0x000fc8000bf05070 */
[----:B------:R-:W-:-:S13]  /*07f0*/  ISETP.NE.AND.EX P0, PT, RZ, UR5, PT, P0 ;  /* 0x00000005ff007c0c */ /* 0x000fda000bf05300 */
[----:B------:R-:W-:Y:S05]  /*0800*/  @!P0 BRA `(.L_x_6) ;  /* 0x00000000001c8947 */ /* 0x000fea0003800000 */
[----:B01----:R-:W0:Y:S02]  /*0810*/  LDC.64 R6, c[0x0][0x5a0] ;  /* 0x00016800ff067b82 */ /* 0x003e240000000a00 */
[----:B0-----:R-:W2:Y:S02]  /*0820*/  LDG.E.64 R6, desc[UR36][R6.64] ;  /* 0x0000002406067981 */ /* 0x001ea4000c1e1b00 */
[----:B--2---:R-:W-:-:S04]  /*0830*/  ISETP.NE.U32.AND P0, PT, R6, RZ, PT ;  /* 0x000000ff0600720c */ /* 0x004fc80003f05070 */
[----:B------:R-:W-:-:S13]  /*0840*/  ISETP.NE.AND.EX P0, PT, R7, RZ, PT, P0 ;  /* 0x000000ff0700720c */ /* 0x000fda0003f05300 */
[----:B------:R-:W-:Y:S05]  /*0850*/  @!P0 BRA `(.L_x_6) ;  /* 0x0000000000088947 */ /* 0x000fea0003800000 */
[----:B------:R3:W5:Y:S01]  /*0860*/  LD.E R152, desc[UR36][R6.64] ;  /* 0x0000002406987980 */ /* 0x000762000c101900 */
[----:B------:R-:W-:Y:S05]  /*0870*/  BRA `(.L_x_7) ;  /* 0x0000000000247947 */ /* 0x000fea0003800000 */
.L_x_6:
[----:B------:R-:W-:Y:S02]  /*0880*/  ULDC.64 UR4, c[0x0][0x590] ;  /* 0x0001640000047ab9 */ /* 0x000fe40000000a00 */
[----:B------:R-:W-:-:S04]  /*0890*/  ISETP.NE.U32.AND P0, PT, RZ, UR4, PT ;  /* 0x00000004ff007c0c */ /* 0x000fc8000bf05070 */
[----:B------:R-:W-:-:S13]  /*08a0*/  ISETP.NE.AND.EX P0, PT, RZ, UR5, PT, P0 ;  /* 0x00000005ff007c0c */ /* 0x000fda000bf05300 */
[----:B------:R-:W-:Y:S05]  /*08b0*/  @!P0 BRA `(.L_x_8) ;  /* 0x00000000000c8947 */ /* 0x000fea0003800000 */
[----:B01----:R-:W0:Y:S02]  /*08c0*/  LDC.64 R6, c[0x0][0x590] ;  /* 0x00016400ff067b82 */ /* 0x003e240000000a00 */
[----:B0-----:R2:W5:Y:S01]  /*08d0*/  LDG.E R152, desc[UR36][R6.64] ;  /* 0x0000002406987981 */ /* 0x001562000c1e1900 */
[----:B------:R-:W-:Y:S05]  /*08e0*/  BRA `(.L_x_7) ;  /* 0x0000000000087947 */ /* 0x000fea0003800000 */
.L_x_8:
[----:B------:R-:W-:Y:S02]  /*08f0*/  ULDC UR4, c[0x0][0x584] ;  /* 0x0001610000047ab9 */ /* 0x000fe40000000800 */
[----:B------:R-:W-:-:S07]  /*0900*/  IMAD.U32 R152, RZ, RZ, UR4 ;  /* 0x00000004ff987e24 */ /* 0x000fce000f8e00ff */
.L_x_7:
[----:B------:R-:W4:Y:S01]  /*0910*/  LDC R2, c[0x0][0x65c] ;  /* 0x00019700ff027b82 */ /* 0x000f220000000800 */
[----:B------:R-:W4:Y:S01]  /*0920*/  S2R R14, SR_CTAID.Y ;  /* 0x00000000000e7919 */ /* 0x000f220000002600 */
[----:B------:R-:W-:Y:S01]  /*0930*/  ULDC UR6, c[0x0][0x28c] ;  /* 0x0000a30000067ab9 */ /* 0x000fe20000000800 */
[----:B------:R-:W-:Y:S01]  /*0940*/  ISETP.NE.AND P0, PT, R8, 0x2, PT ;  /* 0x000000020800780c */ /* 0x000fe20003f05270 */
[----:B------:R-:W-:Y:S01]  /*0950*/  UIADD3 UR6, UR6, 0x1f, URZ ;  /* 0x0000001f06067890 */ /* 0x000fe2000fffe03f */
[----:B0123--:R-:W0:Y:S01]  /*0960*/  S2R R6, SR_CTAID.X ;  /* 0x0000000000067919 */ /* 0x00fe220000002500 */
[----:B------:R-:W-:Y:S01]  /*0970*/  IMAD.MOV.U32 R7, RZ, RZ, RZ ;  /* 0x000000ffff077224 */ /* 0x000fe200078e00ff */
[----:B------:R-:W-:Y:S01]  /*0980*/  UMOV UR38, URZ ;  /* 0x0000003f00267c82 */ /* 0x000fe20008000000 */
[----:B------:R-:W-:Y:S01]  /*0990*/  USHF.R.S32.HI UR7, URZ, 0x1f, UR6 ;  /* 0x0000001f3f077899 */ /* 0x000fe20008011406 */
[----:B------:R-:W-:Y:S01]  /*09a0*/  UMOV UR39, URZ ;  /* 0x0000003f00277c82 */ /* 0x000fe20008000000 */
[----:B------:R-:W-:-:S02]  /*09b0*/  ULDC.64 UR8, c[0x0][0x650] ;  /* 0x0001940000087ab9 */ /* 0x000fc40000000a00 */
[----:B------:R-:W-:-:S04]  /*09c0*/  ULEA.HI UR7, UR7, UR6, URZ, 0x5 ;  /* 0x0000000607077291 */ /* 0x000fc8000f8f283f */
[----:B------:R-:W-:Y:S01]  /*09d0*/  USHF.R.S32.HI UR40, URZ, 0x5, UR7 ;  /* 0x000000053f287899 */ /* 0x000fe20008011407 */
[----:B----4-:R-:W-:-:S13]  /*09e0*/  ISETP.NE.AND P1, PT, R2, 0x1, PT ;  /* 0x000000010200780c */ /* 0x010fda0003f25270 */
[----:B------:R-:W0:Y:S01]  /*09f0*/  @P1 LDC R19, c[0x0][0x10] ;  /* 0x00000400ff131b82 */ /* 0x000e220000000800 */
[----:B------:R-:W-:Y:S02]  /*0a00*/  @P1 IMAD.MOV.U32 R8, RZ, RZ, R14 ;  /* 0x000000ffff081224 */ /* 0x000fe400078e000e */
[----:B------:R-:W-:Y:S02]  /*0a10*/  @P1 IMAD.MOV.U32 R9, RZ, RZ, RZ ;  /* 0x000000ffff091224 */ /* 0x000fe400078e00ff */
[----:B------:R-:W-:-:S03]  /*0a20*/  @P1 IMAD.MOV.U32 R17, RZ, RZ, RZ ;  /* 0x000000ffff111224 */ /* 0x000fc600078e00ff */
[----:B------:R-:W1:Y:S01]  /*0a30*/  @!P1 LDC R11, c[0x0][0xc] ;  /* 0x00000300ff0b9b82 */ /* 0x000e620000000800 */
[----:B------:R-:W-:Y:S01]  /*0a40*/  ULDC UR4, c[0x0][0xc] ;  /* 0x0000030000047ab9 */ /* 0x000fe20000000800 */
[----:B------:R-:W-:Y:S02]  /*0a50*/  ULDC UR5, c[0x0][0x10] ;  /* 0x0000040000057ab9 */ /* 0x000fe40000000800 */
[----:B------:R-:W-:-:S04]  /*0a60*/  UIMAD.WIDE.U32 UR4, UR4, UR5, URZ ;  /* 0x00000005040472a5 */ /* 0x000fc8000f8e003f */
[----:B------:R-:W2:Y:S01]  /*0a70*/  LDC R2, c[0x0][0x14] ;  /* 0x00000500ff027b82 */ /* 0x000ea20000000800 */
[----:B0-----:R-:W-:-:S04]  /*0a80*/  @P1 IMAD.WIDE.U32 R18, R6, R19, R8 ;  /* 0x0000001306121225 */ /* 0x001fc800078e0008 */
[----:B------:R-:W-:Y:S02]  /*0a90*/  @P1 IMAD.IADD R17, R19, 0x1, R17 ;  /* 0x0000000113111824 */ /* 0x000fe400078e0211 */
[----:B-1----:R-:W-:-:S04]  /*0aa0*/  @!P1 IMAD.WIDE.U32 R8, R11, R14, R6 ;  /* 0x0000000e0b089225 */ /* 0x002fc800078e0006 */
[----:B------:R-:W-:Y:S02]  /*0ab0*/  @!P1 IMAD.MOV.U32 R18, RZ, RZ, R8 ;  /* 0x000000ffff129224 */ /* 0x000fe400078e0008 */
[----:B------:R-:W-:Y:S02]  /*0ac0*/  @!P1 IMAD.MOV.U32 R17, RZ, RZ, R9 ;  /* 0x000000ffff119224 */ /* 0x000fe400078e0009 */
[----:B--2---:R-:W-:-:S04]  /*0ad0*/  IMAD.WIDE.U32 R12, R2, UR4, RZ ;  /* 0x00000004020c7c25 */ /* 0x004fc8000f8e00ff */
[----:B------:R-:W-:Y:S01]  /*0ae0*/  IMAD R23, R2, UR5, RZ ;  /* 0x0000000502177c24 */ /* 0x000fe2000f8e02ff */
[----:B------:R0:W-:Y:S03]  /*0af0*/  STL.64 [R1], R12 ;  /* 0x0000000c01007387 */ /* 0x0001e60000100a00 */
[----:B------:R-:W-:Y:S01]  /*0b00*/  IMAD.IADD R23, R13, 0x1, R23 ;  /* 0x000000010d177824 */ /* 0x000fe200078e0217 */
[----:B------:R-:W-:Y:S06]  /*0b10*/  @P0 BRA `(.L_x_9) ;  /* 0x0000000000200947 */ /* 0x000fec0003800000 */
[----:B------:R-:W-:Y:S01]  /*0b20*/  UISETP.GE.U32.AND UP0, UPT, UR40, 0x5, UPT ;  /* 0x000000052800788c */ /* 0x000fe2000bf06070 */
[----:B------:R-:W-:Y:S01]  /*0b30*/  IADD3 R18, P0, R18, R12, RZ ;  /* 0x0000000c12127210 */ /* 0x000fe20007f1e0ff */
[----:B------:R-:W-:Y:S01]  /*0b40*/  UIMAD.WIDE.U32 UR4, UR40, -0x33333333, URZ ;  /* 0xcccccccd280478a5 */ /* 0x000fe2000f8e003f */
[----:B------:R-:W-:-:S03]  /*0b50*/  UMOV UR39, URZ ;  /* 0x0000003f00277c82 */ /* 0x000fc60008000000 */
[----:B------:R-:W-:Y:S01]  /*0b60*/  USHF.R.U32.HI UR4, URZ, 0x2, UR5 ;  /* 0x000000023f047899 */ /* 0x000fe20008011605 */
[----:B------:R-:W-:-:S03]  /*0b70*/  IMAD.X R17, R23, 0x1, R17, P0 ;  /* 0x0000000117117824 */ /* 0x000fc600000e0611 */
[----:B------:R-:W-:Y:S02]  /*0b80*/  UIMAD UR38, UR4, -0x5, UR40 ;  /* 0xfffffffb042678a4 */ /* 0x000fe4000f8e0228 */
[----:B------:R-:W-:-:S12]  /*0b90*/  @UP0 ULOP3.LUT UR39, UR4, 0x1, URZ, 0xc0, !UPT ;  /* 0x0000000104270892 */ /* 0x000fd8000f8ec03f */
.L_x_9:
[----:B------:R-:W-:Y:S01]  /*0ba0*/  ISETP.GE.U32.AND P0, PT, R18, UR8, PT ;  /* 0x0000000812007c0c */ /* 0x000fe2000bf06070 */
[----:B------:R-:W-:Y:S01]  /*0bb0*/  IMAD.MOV.U32 R19, RZ, RZ, -0x1 ;  /* 0xffffffffff137424 */ /* 0x000fe200078e00ff */
[----:B------:R-:W-:Y:S01]  /*0bc0*/  PRMT R8, RZ, 0x7610, R8 ;  /* 0x00007610ff087816 */ /* 0x000fe20000000008 */
[----:B------:R-:W-:Y:S01]  /*0bd0*/  IMAD.MOV.U32 R22, RZ, RZ, -0x1 ;  /* 0xffffffffff167424 */ /* 0x000fe200078e00ff */
[----:B------:R-:W-:Y:S01]  /*0be0*/  ISETP.GE.U32.AND.EX P0, PT, R17, UR9, PT, P0 ;  /* 0x0000000911007c0c */ /* 0x000fe2000bf06100 */
[----:B------:R-:W-:-:S12]  /*0bf0*/  IMAD.MOV.U32 R2, RZ, RZ, -0x1 ;  /* 0xffffffffff027424 */ /* 0x000fd800078e00ff */
[----:B------:R-:W-:Y:S05]  /*0c00*/  @P0 BRA `(.L_x_10) ;  /* 0x00000004005c0947 */ /* 0x000fea0003800000 */
[----:B------:R-:W1:Y:S01]  /*0c10*/  LDC.64 R20, c[0x0][0x628] ;  /* 0x00018a00ff147b82 */ /* 0x000e620000000a00 */
[----:B------:R-:W-:Y:S02]  /*0c20*/  IMAD.MOV.U32 R8, RZ, RZ, R18 ;  /* 0x000000ffff087224 */ /* 0x000fe400078e0012 */
[----:B------:R-:W-:-:S05]  /*0c30*/  IMAD.MOV.U32 R9, RZ, RZ, R17 ;  /* 0x000000ffff097224 */ /* 0x000fca00078e0011 */
[----:B------:R-:W2:Y:S08]  /*0c40*/  LDC R2, c[0x0][0x630] ;  /* 0x00018c00ff027b82 */ /* 0x000eb00000000800 */
[----:B------:R-:W3:Y:S01]  /*0c50*/  LDC.64 R24, c[0x0][0x620] ;  /* 0x00018800ff187b82 */ /* 0x000ee20000000a00 */
[----:B-1----:R-:W-:-:S04]  /*0c60*/  ISETP.NE.U32.AND P0, PT, R20, RZ, PT ;  /* 0x000000ff1400720c */ /* 0x002fc80003f05070 */
[----:B------:R-:W-:-:S13]  /*0c70*/  ISETP.NE.AND.EX P0, PT, R21, RZ, PT, P0 ;  /* 0x000000ff1500720c */ /* 0x000fda0003f05300 */
[----:B--23--:R-:W-:Y:S05]  /*0c80*/  @!P0 BRA `(.L_x_11) ;  /* 0x0000000000288947 */ /* 0x00cfea0003800000 */
[----:B0-----:R-:W0:Y:S02]  /*0c90*/  LDC R13, c[0x0][0x634] ;  /* 0x00018d00ff0d7b82 */ /* 0x001e240000000800 */
[----:B0-----:R-:W-:-:S05]  /*0ca0*/  IADD3 R13, P0, R18, R13, RZ ;  /* 0x0000000d120d7210 */ /* 0x001fca0007f1e0ff */
[----:B------:R-:W-:-:S04]  /*0cb0*/  IMAD.X R15, RZ, RZ, R17, P0 ;  /* 0x000000ffff0f7224 */ /* 0x000fc800000e0611 */
[----:B------:R-:W-:-:S04]  /*0cc0*/  IMAD.WIDE.U32 R8, R15, R20, RZ ;  /* 0x000000140f087225 */ /* 0x000fc800078e00ff */
[----:B------:R-:W-:-:S04]  /*0cd0*/  IMAD.WIDE.U32 R10, P0, R13, R21, R8 ;  /* 0x000000150d0a7225 */ /* 0x000fc80007800008 */
[----:B------:R-:W-:-:S04]  /*0ce0*/  IMAD.WIDE.U32 R8, R13, R20, RZ ;  /* 0x000000140d087225 */ /* 0x000fc800078e00ff */
[----:B------:R-:W-:Y:S01]  /*0cf0*/  IMAD.X R13, RZ, RZ, RZ, P0 ;  /* 0x000000ffff0d7224 */ /* 0x000fe200000e06ff */
[----:B------:R-:W-:Y:S01]  /*0d00*/  IADD3 RZ, P0, R9, R10, RZ ;  /* 0x0000000a09ff7210 */ /* 0x000fe20007f1e0ff */
[----:B------:R-:W-:-:S04]  /*0d10*/  IMAD.MOV.U32 R12, RZ, RZ, R11 ;  /* 0x000000ffff0c7224 */ /* 0x000fc800078e000b */
[----:B------:R-:W-:-:S08]  /*0d20*/  IMAD.WIDE.U32.X R8, R15, R21, R12, P0 ;  /* 0x000000150f087225 */ /* 0x000fd000000e040c */
.L_x_11:
[-CC-:B------:R-:W-:Y:S01]  /*0d30*/  SHF.R.U64 R31, R8, R2.reuse, R9.reuse ;  /* 0x00000002081f7219 */ /* 0x180fe20000001209 */
[----:B0-----:R-:W0:Y:S01]  /*0d40*/  LDC R12, c[0x0][0x618] ;  /* 0x00018600ff0c7b82 */ /* 0x001e220000000800 */
[----:B------:R-:W-:Y:S01]  /*0d50*/  SHF.R.U32.HI R7, RZ, R2, R9 ;  /* 0x00000002ff077219 */ /* 0x000fe20000011609 */
[----:B------:R-:W-:Y:S01]  /*0d60*/  ULDC UR4, c[0x0][0x150] ;  /* 0x0000540000047ab9 */ /* 0x000fe20000000800 */
[----:B------:R-:W-:Y:S01]  /*0d70*/  IADD3 R11, P0, RZ, -R31, RZ ;  /* 0x8000001fff0b7210 */ /* 0x000fe20007f1e0ff */
[----:B------:R-:W-:Y:S01]  /*0d80*/  IMAD.MOV.U32 R19, RZ, RZ, R17 ;  /* 0x000000ffff137224 */ /* 0x000fe200078e0011 */
[----:B------:R-:W-:-:S03]  /*0d90*/  I2FP.F32.U32 R2, R6 ;  /* 0x0000000600027245 */ /* 0x000fc60000201000 */
[----:B------:R-:W1:Y:S01]  /*0da0*/  LDC.64 R26, c[0x0][0x640] ;  /* 0x00019000ff1a7b82 */ /* 0x000e620000000a00 */
[----:B------:R-:W-:Y:S02]  /*0db0*/  IMAD.X R13, RZ, RZ, ~R7, P0 ;  /* 0x000000ffff0d7224 */ /* 0x000fe400000e0e07 */
[----:B------:R-:W-:Y:S01]  /*0dc0*/  FMUL R2, R2, UR4 ;  /* 0x0000000402027c20 */ /* 0x000fe20008400000 */
[----:B------:R-:W-:Y:S01]  /*0dd0*/  IMAD.WIDE.U32 R8, R11, R24, R18 ;  /* 0x000000180b087225 */ /* 0x000fe200078e0012 */
[----:B------:R-:W-:-:S03]  /*0de0*/  ULDC UR4, c[0x0][0x154] ;  /* 0x0000550000047ab9 */ /* 0x000fc60000000800 */
[----:B------:R-:W-:Y:S01]  /*0df0*/  IMAD R10, R13, R24, RZ ;  /* 0x000000180d0a7224 */ /* 0x000fe200078e02ff */
[----:B------:R-:W2:Y:S01]  /*0e00*/  LDC R7, c[0x0][0x144] ;  /* 0x00005100ff077b82 */ /* 0x000ea20000000800 */
[----:B------:R-:W3:Y:S02]  /*0e10*/  F2I.U32.TRUNC.NTZ R2, R2 ;  /* 0x0000000200027305 */ /* 0x000ee4000020f000 */
[----:B------:R-:W-:-:S04]  /*0e20*/  IMAD R11, R11, R25, R10 ;  /* 0x000000190b0b7224 */ /* 0x000fc800078e020a */
[----:B------:R-:W-:Y:S01]  /*0e30*/  IMAD.IADD R9, R9, 0x1, R11 ;  /* 0x0000000109097824 */ /* 0x000fe200078e020b */
[----:B------:R-:W4:Y:S01]  /*0e40*/  LDC R22, c[0x0][0x608] ;  /* 0x00018200ff167b82 */ /* 0x000f220000000800 */
[----:B------:R-:W-:-:S03]  /*0e50*/  IMAD.MOV.U32 R11, RZ, RZ, -0x1 ;  /* 0xffffffffff0b7424 */ /* 0x000fc600078e00ff */
[--C-:B0-----:R-:W-:Y:S02]  /*0e60*/  SHF.R.U64 R20, R8, R12, R9.reuse ;  /* 0x0000000c08147219 */ /* 0x101fe40000001209 */
[----:B------:R-:W-:Y:S02]  /*0e70*/  I2FP.F32.U32 R8, R14 ;  /* 0x0000000e00087245 */ /* 0x000fe40000201000 */
[----:B------:R-:W0:Y:S01]  /*0e80*/  LDC R24, c[0x0][0x658] ;  /* 0x00019600ff187b82 */ /* 0x000e220000000800 */
[----:B-1----:R-:W-:Y:S01]  /*0e90*/  ISETP.NE.U32.AND P0, PT, R26, RZ, PT ;  /* 0x000000ff1a00720c */ /* 0x002fe20003f05070 */
[----:B---3--:R-:W-:Y:S02]  /*0ea0*/  IMAD.MOV R10, RZ, RZ, -R2 ;  /* 0x000000ffff0a7224 */ /* 0x008fe400078e0a02 */
[----:B------:R-:W-:Y:S01]  /*0eb0*/  FMUL R8, R8, UR4 ;  /* 0x0000000408087c20 */ /* 0x000fe20008400000 */
[----:B------:R-:W-:Y:S02]  /*0ec0*/  SHF.R.U32.HI R9, RZ, R12, R9 ;  /* 0x0000000cff097219 */ /* 0x000fe40000011609 */
[----:B------:R-:W-:Y:S01]  /*0ed0*/  ISETP.NE.AND.EX P0, PT, R27, RZ, PT, P0 ;  /* 0x000000ff1b00720c */ /* 0x000fe20003f05300 */
[----:B------:R1:W3:Y:S01]  /*0ee0*/  F2I.U32.TRUNC.NTZ R15, R8 ;  /* 0x00000008000f7305 */ /* 0x0002e2000020f000 */
[----:B------:R-:W1:Y:S01]  /*0ef0*/  LDC R19, c[0x0][0x148] ;  /* 0x00005200ff137b82 */ /* 0x000e620000000800 */
[----:B--2---:R-:W-:-:S07]  /*0f00*/  IMAD R2, R7, R10, R6 ;  /* 0x0000000a07027224 */ /* 0x004fce00078e0206 */
[----:B------:R-:W2:Y:S01]  /*0f10*/  LDC R25, c[0x0][0x600] ;  /* 0x00018000ff197b82 */ /* 0x000ea20000000800 */
[-CC-:B----4-:R-:W-:Y:S02]  /*0f20*/  SHF.R.U64 R32, R20, R22.reuse, R9.reuse ;  /* 0x0000001614207219 */ /* 0x190fe40000001209 */
[----:B------:R-:W-:Y:S01]  /*0f30*/  SHF.R.U32.HI R7, RZ, R22, R9 ;  /* 0x00000016ff077219 */ /* 0x000fe20000011609 */
[----:B------:R-:W-:-:S04]  /*0f40*/  IMAD.MOV.U32 R9, RZ, RZ, 0x1 ;  /* 0x00000001ff097424 */ /* 0x000fc800078e00ff */
[----:B------:R-:W4:Y:S01]  /*0f50*/  LDC R28, c[0x0][0x648] ;  /* 0x00019200ff1c7b82 */ /* 0x000f220000000800 */
[-C--:B0-----:R-:W-:Y:S02]  /*0f60*/  SHF.L.U32 R6, R11, R24.reuse, RZ ;  /* 0x000000180b067219 */ /* 0x081fe400000006ff */
[--C-:B------:R-:W-:Y:S02]  /*0f70*/  SHF.R.U64 R22, R32, R24, R7.reuse ;  /* 0x0000001820167219 */ /* 0x100fe40000001207 */
[----:B------:R-:W-:Y:S02]  /*0f80*/  LOP3.LUT R13, RZ, R6, RZ, 0x33, !PT ;  /* 0x00000006ff0d7212 */ /* 0x000fe400078e33ff */
[-C--:B------:R-:W-:Y:S01]  /*0f90*/  SHF.R.U32.HI R7, RZ, R24.reuse, R7 ;  /* 0x00000018ff077219 */ /* 0x080fe20000011607 */
[----:B------:R-:W0:Y:S01]  /*0fa0*/  LDC R29, c[0x0][0x638] ;  /* 0x00018e00ff1d7b82 */ /* 0x000e220000000800 */
[----:B------:R-:W-:Y:S01]  /*0fb0*/  SHF.L.U32 R12, R9, R24, RZ ;  /* 0x00000018090c7219 */ /* 0x000fe200000006ff */
[----:B------:R-:W-:-:S06]  /*0fc0*/  IMAD.MOV.U32 R6, RZ, RZ, R22 ;  /* 0x000000ffff067224 */ /* 0x000fcc00078e0016 */
[----:B------:R-:W0:Y:S01]  /*0fd0*/  LDC R30, c[0x0][0x610] ;  /* 0x00018400ff1e7b82 */ /* 0x000e220000000800 */
[----:B-1-3--:R-:W-:Y:S05]  /*0fe0*/  @!P0 BRA `(.L_x_12) ;  /* 0x0000000000288947 */ /* 0x00afea0003800000 */
[----:B------:R-:W1:Y:S02]  /*0ff0*/  LDC R11, c[0x0][0x64c] ;  /* 0x00019300ff0b7b82 */ /* 0x000e640000000800 */
[----:B-1----:R-:W-:-:S05]  /*1000*/  IADD3 R11, P0, R22, R11, RZ ;  /* 0x0000000b160b7210 */ /* 0x002fca0007f1e0ff */
        /* <DEDUP_REMOVED lines=8> */
.L_x_12:
[----:B----4-:R-:W-:Y:S01]  /*1090*/  SHF.R.U64 R6, R6, R28, R7 ;  /* 0x0000001c06067219 */ /* 0x010fe20000001207 */
[----:B--2---:R-:W-:Y:S01]  /*10a0*/  VIADD R7, R25, 0xffffffff ;  /* 0xffffffff19077836 */ /* 0x004fe20000000000 */
[----:B------:R-:W-:Y:S01]  /*10b0*/  LOP3.LUT R13, R32, R13, RZ, 0xc0, !PT ;  /* 0x0000000d200d7212 */ /* 0x000fe200078ec0ff */
[----:B------:R-:W-:Y:S02]  /*10c0*/  IMAD.MOV R15, RZ, RZ, -R15 ;  /* 0x000000ffff0f7224 */ /* 0x000fe400078e0a0f */
[----:B------:R-:W-:Y:S01]  /*10d0*/  IMAD.MOV R8, RZ, RZ, -R6 ;  /* 0x000000ffff087224 */ /* 0x000fe200078e0a06 */
[----:B------:R-:W-:Y:S01]  /*10e0*/  LOP3.LUT R7, R20, R7, RZ, 0xc0, !PT ;  /* 0x0000000714077212 */ /* 0x000fe200078ec0ff */
[----:B------:R-:W-:Y:S02]  /*10f0*/  IMAD R13, R12, R6, R13 ;  /* 0x000000060c0d7224 */ /* 0x000fe400078e020d */
[----:B------:R-:W-:Y:S02]  /*1100*/  @P1 IMAD R2, R19, R15, R14 ;  /* 0x0000000f13021224 */ /* 0x000fe400078e020e */
[----:B0-----:R-:W-:-:S02]  /*1110*/  IMAD R6, R8, R29, R22 ;  /* 0x0000001d08067224 */ /* 0x001fc400078e0216 */
[----:B------:R-:W-:Y:S02]  /*1120*/  IMAD R2, R13, R30, R2 ;  /* 0x0000001e0d027224 */ /* 0x000fe400078e0202 */
[----:B------:R-:W-:Y:S02]  /*1130*/  IMAD R19, R6, R25, R7 ;  /* 0x0000001906137224 */ /* 0x000fe400078e0207 */
[----:B------:R-:W-:-:S03]  /*1140*/  IMAD.MOV.U32 R8, RZ, RZ, 0x1 ;  /* 0x00000001ff087424 */ /* 0x000fc600078e00ff */
[----:B------:R-:W-:Y:S02]  /*1150*/  SEL R22, R19, R2, !P1 ;  /* 0x0000000213167207 */ /* 0x000fe40004800000 */
[----:B------:R-:W-:Y:S01]  /*1160*/  SEL R19, R2, R19, !P1 ;  /* 0x0000001302137207 */ /* 0x000fe20004800000 */
[----:B------:R-:W-:-:S07]  /*1170*/  IMAD.MOV.U32 R2, RZ, RZ, R31 ;  /* 0x000000ffff027224 */ /* 0x000fce00078e001f */
.L_x_10:
[----:B------:R-:W-:Y:S05]  /*1180*/  @!P2 BRA `(.L_x_13) ;  /* 0x000000900078a947 */ /* 0x000fea0003800000 */
[----:B------:R-:W-:-:S13]  /*1190*/  ISETP.GT.U32.AND P0, PT, R33, 0x1, PT ;  /* 0x000000012100780c */ /* 0x000fda0003f04070 */
[----:B------:R-:W-:Y:S05]  /*11a0*/  @P0 EXIT ;  /* 0x000000000000094d */ /* 0x000fea0003800000 */
.L_x_14:
[----:B------:R-:W-:-:S08]  /*11b0*/  NOP ;  /* 0x0000000000007918 */ /* 0x000fd00000000000 */
[----:B------:R-:W1:Y:S02]  /*11c0*/  USETMAXREG.TRY_ALLOC.CTAPOOL UP0, 0xe8 ;  /* 0x000000e8000079c8 */ /* 0x000e640008000600 */
[----:B-1----:R-:W-:-:S13]  /*11d0*/  PLOP3.LUT P0, PT, PT, PT, UP0, 0x80, 0x0 ;  /* 0x000000000000781c */ /* 0x002fda0003f0f008 */
[----:B------:R-:W-:Y:S05]  /*11e0*/  @!P0 BRA `(.L_x_14) ;  /* 0xfffffffc00f08947 */ /* 0x000fea000383ffff */
[----:B------:R-:W-:-:S13]  /*11f0*/  LOP3.LUT P0, RZ, R8, 0xff, RZ, 0xc0, !PT ;  /* 0x000000ff08ff7812 */ /* 0x000fda000780c0ff */
[----:B------:R-:W-:Y:S05]  /*1200*/  @!P0 EXIT ;  /* 0x000000000000894d */ /* 0x000fea0003800000 */
[----:B------:R-:W1:Y:S01]  /*1210*/  S2UR UR4, SR_CgaCtaId ;  /* 0x00000000000479c3 */ /* 0x000e620000008800 */
[----:B------:R-:W-:Y:S01]  /*1220*/  VIADD R6, R5, 0xffffffff ;  /* 0xffffffff05067836 */ /* 0x000fe20000000000 */
[----:B------:R-:W-:Y:S01]  /*1230*/  SHF.R.S32.HI R0, RZ, 0x1f, R3 ;  /* 0x0000001fff007819 */ /* 0x000fe20000011403 */
[----:B------:R-:W-:Y:S01]  /*1240*/  UMOV UR41, 0x400 ;  /* 0x0000040000297882 */ /* 0x000fe20000000000 */
[----:B------:R-:W-:Y:S01]  /*1250*/  UISETP.LT.AND UP0, UPT, UR40, 0x1, UPT ;  /* 0x000000012800788c */ /* 0x000fe2000bf01270 */
[----:B------:R-:W-:Y:S01]  /*1260*/  LOP3.LUT R172, R16, 0x1, RZ, 0xfc, !PT ;  /* 0x0000000110ac7812 */ /* 0x000fe200078efcff */
[----:B------:R-:W-:Y:S01]  /*1270*/  USHF.L.U32 UR44, UR40, 0x1, URZ ;  /* 0x00000001282c7899 */ /* 0x000fe2000800063f */
[----:B------:R-:W-:Y:S01]  /*1280*/  R2UR UR42, R6 ;  /* 0x00000000062a72ca */ /* 0x000fe200000e0000 */
[----:B------:R-:W-:Y:S01]  /*1290*/  USEL UR43, UR40, 0x1, UP0 ;  /* 0x00000001282b7887 */ /* 0x000fe20008000000 */
[CC--:B------:R-:W-:Y:S02]  /*12a0*/  LEA.HI R4, R0.reuse, R3.reuse, RZ, 0x2 ;  /* 0x0000000300047211 */ /* 0x0c0fe400078f10ff */
[----:B------:R-:W-:Y:S01]  /*12b0*/  LEA.HI R0, R0, R3, RZ, 0x5 ;  /* 0x0000000300007211 */ /* 0x000fe200078f28ff */
[----:B------:R-:W-:Y:S01]  /*12c0*/  UIADD3 UR43, -UR43, UR40, URZ ;  /* 0x000000282b2b7290 */ /* 0x000fe2000fffe13f */
[----:B------:R-:W-:-:S02]  /*12d0*/  SHF.R.S32.HI R154, RZ, 0x2, R4 ;  /* 0x00000002ff9a7819 */ /* 0x000fc40000011404 */
[----:B------:R-:W-:Y:S02]  /*12e0*/  SHF.R.S32.HI R5, RZ, 0x1f, R4 ;  /* 0x0000001fff057819 */ /* 0x000fe40000011404 */
[----:B------:R-:W-:Y:S02]  /*12f0*/  LOP3.LUT R156, R4, 0xfffffffc, RZ, 0xc0, !PT ;  /* 0xfffffffc049c7812 */ /* 0x000fe400078ec0ff */
[----:B------:R-:W-:Y:S01]  /*1300*/  LEA.HI R5, R5, R154, RZ, 0x3 ;  /* 0x0000009a05057211 */ /* 0x000fe200078f18ff */
[----:B------:R-:W-:Y:S01]  /*1310*/  USHF.L.U32 UR42, UR42, 0x3, URZ ;  /* 0x000000032a2a7899 */ /* 0x000fe2000800063f */
[----:B------:R-:W-:Y:S01]  /*1320*/  ISETP.NE.AND P0, PT, R6, RZ, PT ;  /* 0x000000ff0600720c */ /* 0x000fe20003f05270 */
[----:B------:R-:W-:Y:S01]  /*1330*/  IMAD.IADD R156, R3, 0x1, -R156 ;  /* 0x00000001039c7824 */ /* 0x000fe200078e0a9c */
[----:B------:R-:W-:Y:S01]  /*1340*/  LOP3.LUT R5, R5, 0xfffffff8, RZ, 0xc0, !PT ;  /* 0xfffffff805057812 */ /* 0x000fe200078ec0ff */
[----:B-1----:R-:W-:Y:S01]  /*1350*/  ULEA UR41, UR4, UR41, 0x18 ;  /* 0x0000002904297291 */ /* 0x002fe2000f8ec03f */
[----:B------:R-:W-:Y:S01]  /*1360*/  SEL R173, RZ, 0x1, P0 ;  /* 0x00000001ffad7807 */ /* 0x000fe20000000000 */
[----:B------:R-:W-:Y:S01]  /*1370*/  IMAD.U32 R158, RZ, RZ, UR42 ;  /* 0x0000002aff9e7e24 */ /* 0x000fe2000f8e00ff */
[----:B------:R-:W-:Y:S01]  /*1380*/  ULDC UR4, c[0x0][0x284] ;  /* 0x0000a10000047ab9 */ /* 0x000fe20000000800 */
[----:B------:R-:W-:Y:S01]  /*1390*/  IMAD.IADD R154, R154, 0x1, -R5 ;  /* 0x000000019a9a7824 */ /* 0x000fe200078e0a05 */
[----:B------:R-:W-:Y:S01]  /*13a0*/  UIADD3 UR45, UR41, 0x60, URZ ;  /* 0x00000060292d7890 */ /* 0x000fe2000fffe03f */
[----:B------:R-:W-:-:S02]  /*13b0*/  SHF.R.S32.HI R5, RZ, 0x5, R0 ;  /* 0x00000005ff057819 */ /* 0x000fc40000011400 */
[C---:B------:R-:W-:Y:S02]  /*13c0*/  LOP3.LUT R160, R158.reuse, 0x8, RZ, 0xc0, !PT ;  /* 0x000000089ea07812 */ /* 0x040fe400078ec0ff */
[--C-:B------:R-:W-:Y:S01]  /*13d0*/  SHF.R.S32.HI R155, RZ, 0x1f, R154.reuse ;  /* 0x0000001fff9b7819 */ /* 0x100fe2000001149a */
[C-C-:B------:R-:W-:Y:S01]  /*13e0*/  IMAD R161, R5.reuse, -0x10, -R154.reuse ;  /* 0xfffffff005a17824 */ /* 0x140fe200078e0a9a */
[----:B------:R-:W-:Y:S01]  /*13f0*/  LOP3.LUT R158, R158, 0x8, RZ, 0xc, !PT ;  /* 0x000000089e9e7812 */ /* 0x000fe200078e0cff */
[----:B------:R-:W-:Y:S01]  /*1400*/  IMAD.U32 R157, RZ, RZ, UR45 ;  /* 0x0000002dff9d7e24 */ /* 0x000fe2000f8e00ff */
[----:B------:R-:W-:Y:S01]  /*1410*/  LOP3.LUT R160, R160, 0x18, RZ, 0x3c, !PT ;  /* 0x00000018a0a07812 */ /* 0x000fe200078e3cff */
[----:B------:R-:W-:-:S04]  /*1420*/  IMAD.WIDE R154, R5, 0x10, R154 ;  /* 0x00000010059a7825 */ /* 0x000fc800078e029a */
[----:B------:R-:W-:Y:S02]  /*1430*/  VIADD R159, R157, UR42 ;  /* 0x0000002a9d9f7c36 */ /* 0x000fe40008000000 */
[----:B------:R-:W-:-:S07]  /*1440*/  VIADD R161, R161, UR4 ;  /* 0x00000004a1a17c36 */ /* 0x000fce0008000000 */
.L_x_290:
[----:B------:R-:W-:Y:S01]  /*1450*/  SHF.L.U32 R0, R173, 0x1f, RZ ;  /* 0x0000001fad007819 */ /* 0x000fe200000006ff */
[----:B------:R-:W-:Y:S02]  /*1460*/  ULDC UR4, c[0x0][0x28c] ;  /* 0x0000a30000047ab9 */ /* 0x000fe40000000800 */
[----:B------:R-:W-:Y:S01]  /*1470*/  ISETP.LT.AND P1, PT, RZ, UR4, PT ;  /* 0x00000004ff007c0c */ /* 0x000fe2000bf21270 */
[----:B------:R-:W1:Y:S02]  /*1480*/  SYNCS.PHASECHK.TRANS64.TRYWAIT P0, [R157+UR42], R0 ;  /* 0x000000009d0075a7 */ /* 0x000e64000800016a */
[----:B01-34-:R-:W-:Y:S10]  /*1490*/  @!P0 BRA `(.L_x_15) ;  /* 0x0000009c00d08947 */ /* 0x01bff40003800000 */
.L_x_313:
[----:B------:R-:W-:Y:S05]  /*14a0*/  @P1 BRA `(.L_x_16) ;  /* 0x0000000000401947 */ /* 0x000fea0003800000 */
[----:B-1----:R-:W-:Y:S01]  /*14b0*/  MOV R0, 0x0 ;  /* 0x0000000000007802 */ /* 0x002fe20000000f00 */
[----:B------:R-:W-:Y:S01]  /*14c0*/  ULDC.64 UR4, c[0x4][0x68] ;  /* 0x01001a0000047ab9 */ /* 0x000fe20000000a00 */
[----:B------:R-:W-:Y:S01]  /*14d0*/  ULDC.64 UR6, c[0x4][0x8] ;  /* 0x0100020000067ab9 */ /* 0x000fe20000000a00 */
[----:B------:R-:W-:Y:S01]  /*14e0*/  IMAD.U32 R4, RZ, RZ, UR4 ;  /* 0x00000004ff047e24 */ /* 0x000fe2000f8e00ff */
[----:B------:R1:W2:Y:S01]  /*14f0*/  LDC.64 R14, c[0x4][R0] ;  /* 0x01000000000e7b82 */ /* 0x0002a20000000a00 */
[----:B------:R-:W-:Y:S01]  /*1500*/  IMAD.U32 R5, RZ, RZ, UR5 ;  /* 0x00000005ff057e24 */ /* 0x000fe2000f8e00ff */
[----:B------:R-:W-:Y:S01]  /*1510*/  ULDC.64 UR4, c[0x4][0x70] ;  /* 0x01001c0000047ab9 */ /* 0x000fe20000000a00 */
[----:B------:R-:W-:Y:S02]  /*1520*/  IMAD.U32 R10, RZ, RZ, UR6 ;  /* 0x00000006ff0a7e24 */ /* 0x000fe4000f8e00ff */
[----:B------:R-:W-:Y:S02]  /*1530*/  IMAD.U32 R6, RZ, RZ, UR4 ;  /* 0x00000004ff067e24 */ /* 0x000fe4000f8e00ff */
[----:B------:R-:W-:-:S02]  /*1540*/  IMAD.U32 R7, RZ, RZ, UR5 ;  /* 0x00000005ff077e24 */ /* 0x000fc4000f8e00ff */
[----:B------:R-:W-:Y:S02]  /*1550*/  IMAD.U32 R11, RZ, RZ, UR7 ;  /* 0x00000007ff0b7e24 */ /* 0x000fe4000f8e00ff */
[----:B------:R-:W-:Y:S02]  /*1560*/  IMAD.MOV.U32 R8, RZ, RZ, 0x1e1 ;  /* 0x000001e1ff087424 */ /* 0x000fe400078e00ff */
[----:B0-----:R-:W-:Y:S02]  /*1570*/  IMAD.MOV.U32 R12, RZ, RZ, 0x1 ;  /* 0x00000001ff0c7424 */ /* 0x001fe400078e00ff */
[----:B-1----:R-:W-:-:S07]  /*1580*/  IMAD.MOV.U32 R13, RZ, RZ, RZ ;  /* 0x000000ffff0d7224 */ /* 0x002fce00078e00ff */
[----:B------:R-:W-:-:S07]  /*1590*/  LEPC R20, `(.L_x_16) ;  /* 0x000000001014794e */ /* 0x000fce0000000000 */
[----:B--2--5:R-:W-:Y:S05]  /*15a0*/  CALL.ABS.NOINC R14 ;  /* 0x000000000e007343 */ /* 0x024fea0003c00000 */
.L_x_16:
[----:B------:R-:W-:-:S13]  /*15b0*/  ISETP.NE.AND P0, PT, R172, 0x3, PT ;  /* 0x00000003ac00780c */ /* 0x000fda0003f05270 */
[----:B------:R-:W-:Y:S05]  /*15c0*/  @!P0 BRA `(.L_x_17) ;  /* 0x0000000000048947 */ /* 0x000fea0003800000 */
[----:B------:R-:W-:Y:S01]  /*15d0*/  BPT.TRAP 0x1 ;  /* 0x000000040000795c */ /* 0x000fe20000300000 */
.L_x_17:
[----:B------:R-:W-:Y:S02]  /*15e0*/  IMAD.U32 R3, RZ, RZ, UR38 ;  /* 0x00000026ff037e24 */ /* 0x000fe4000f8e00ff */
[----:B-1----:R-:W-:-:S03]  /*15f0*/  IMAD.U32 R0, RZ, RZ, UR39 ;  /* 0x00000027ff007e24 */ /* 0x002fc6000f8e00ff */
[----:B------:R-:W-:Y:S02]  /*1600*/  LEA R3, R3, UR41, 0x3 ;  /* 0x0000002903037c11 */ /* 0x000fe4000f8e18ff */
[----:B------:R-:W-:-:S04]  /*1610*/  SHF.L.U32 R0, R0, 0x1f, RZ ;  /* 0x0000001f00007819 */ /* 0x000fc800000006ff */
[----:B------:R1:W2:Y:S01]  /*1620*/  SYNCS.PHASECHK.TRANS64.TRYWAIT P1, [R3+URZ], R0 ;  /* 0x00000000030075a7 */ /* 0x0002a2000802017f */
[----:B------:R-:W-:Y:S05]  /*1630*/  @!P0 BRA `(.L_x_18) ;  /* 0x0000000000048947 */ /* 0x000fea0003800000 */
[----:B------:R-:W-:Y:S01]  /*1640*/  BPT.TRAP 0x1 ;  /* 0x000000040000795c */ /* 0x000fe20000300000 */
.L_x_18:
[----:B------:R-:W-:-:S05]  /*1650*/  IMAD.U32 R4, RZ, RZ, UR43 ;  /* 0x0000002bff047e24 */ /* 0x000fca000f8e00ff */
[----:B------:R-:W-:Y:S01]  /*1660*/  ISETP.GE.AND P2, PT, R4, 0x1, PT ;  /* 0x000000010400780c */ /* 0x000fe20003f46270 */
[----:B--2---:R-:W-:-:S12]  /*1670*/  @P1 BRA `(.L_x_19) ;  /* 0x0000000000081947 */ /* 0x004fd80003800000 */
[----:B------:R-:W2:Y:S02]  /*1680*/  SYNCS.PHASECHK.TRANS64.TRYWAIT P1, [R3+URZ], R0 ;  /* 0x00000000030075a7 */ /* 0x000ea4000802017f */
[----:B--2---:R-:W-:Y:S05]  /*1690*/  @!P1 BRA `(.L_x_20) ;  /* 0x0000009c00649947 */ /* 0x004fea0003800000 */
.L_x_19:
[----:B------:R-:W-:Y:S05]  /*16a0*/  WARPSYNC.ALL ;  /* 0x0000000000007948 */ /* 0x000fea0003800000 */
[----:B------:R-:W-:Y:S01]  /*16b0*/  UIADD3 UR4, UR41, 0x180, URZ ;  /* 0x0000018029047890 */ /* 0x000fe2000fffe03f */
[----:B------:R-:W-:Y:S01]  /*16c0*/  WARPGROUP.ARRIVE ;  /* 0x00000000000079c5 */ /* 0x000fe20000000000 */
[----:B------:R-:W-:Y:S02]  /*16d0*/  UIADD3 UR5, UR41, 0xa180, URZ ;  /* 0x0000a18029057890 */ /* 0x000fe4000fffe03f */
[----:B------:R-:W-:Y:S02]  /*16e0*/  USHF.R.U32.HI UR4, URZ, 0x4, UR4 ;  /* 0x000000043f047899 */ /* 0x000fe40008011604 */
[----:B------:R-:W-:-:S02]  /*16f0*/  USHF.R.U32.HI UR5, URZ, 0x4, UR5 ;  /* 0x000000043f057899 */ /* 0x000fc40008011605 */
[----:B------:R-:W-:Y:S02]  /*1700*/  ULOP3.LUT UR4, UR4, 0x3fff, URZ, 0xc0, !UPT ;  /* 0x00003fff04047892 */ /* 0x000fe4000f8ec03f */
[----:B------:R-:W-:Y:S02]  /*1710*/  ULOP3.LUT UR5, UR5, 0x3fff, URZ, 0xc0, !UPT ;  /* 0x00003fff05057892 */ /* 0x000fe4000f8ec03f */
[----:B------:R-:W-:Y:S02]  /*1720*/  ULOP3.LUT UR8, UR4, 0x10000, URZ, 0xfc, !UPT ;  /* 0x0001000004087892 */ /* 0x000fe4000f8efc3f */
[----:B------:R-:W-:Y:S02]  /*1730*/  ULOP3.LUT UR9, UR5, 0x10000, URZ, 0xfc, !UPT ;  /* 0x0001000005097892 */ /* 0x000fe4000f8efc3f */
[----:B------:R-:W-:Y:S02]  /*1740*/  ULEA UR10, UR38, UR8, 0x9 ;  /* 0x00000008260a7291 */ /* 0x000fe4000f8e483f */
[----:B------:R-:W-:Y:S01]  /*1750*/  ULEA UR11, UR38, UR9, 0xb ;  /* 0x00000009260b7291 */ /* 0x000fe2000f8e583f */
[----:B------:R-:W-:Y:S01]  /*1760*/  UMOV UR5, 0x40000040 ;  /* 0x4000004000057882 */ /* 0x000fe20000000000 */
[----:B------:R-:W-:-:S03]  /*1770*/  UMOV UR7, 0x40000040 ;  /* 0x4000004000077882 */ /* 0x000fc60000000000 */
[----:B------:R-:W-:Y:S02]  /*1780*/  UMOV UR4, UR10 ;  /* 0x0000000a00047c82 */ /* 0x000fe40008000000 */
[----:B------:R-:W-:Y:S02]  /*1790*/  UMOV UR6, UR11 ;  /* 0x0000000b00067c82 */ /* 0x000fe40008000000 */
[----:B------:R-:W-:Y:S01]  /*17a0*/  HGMMA.64x256x8.F32.TF32 R24, gdesc[UR4], RZ, !UPT, gsb0 ;  /* 0x07e00000041879f0 */ /* 0x000fe2000c0028ff */
[----:B------:R-:W-:Y:S02]  /*17b0*/  UIADD3 UR4, UR10, 0x2, URZ ;  /* 0x000000020a047890 */ /* 0x000fe4000fffe03f */
[----:B------:R-:W-:Y:S01]  /*17c0*/  UIADD3 UR6, UR11, 0x2, URZ ;  /* 0x000000020b067890 */ /* 0x000fe2000fffe03f */
[----:B------:R-:W-:Y:S01]  /*17d0*/  UMOV UR5, 0x40000040 ;  /* 0x4000004000057882 */ /* 0x000fe20000000000 */
[----:B------:R-:W-:Y:S01]  /*17e0*/  UMOV UR7, 0x40000040 ;  /* 0x4000004000077882 */ /* 0x000fe20000000000 */
[----:B------:R-:W-:-:S02]  /*17f0*/  WARPGROUP.DEPBAR.LE gsb0, 0x0 ;  /* 0x00008000000079c5 */ /* 0x000fc40000010000 */
[----:B------:R-:W-:-:S15]  /*1800*/  WARPGROUP.ARRIVE ;  /* 0x00000000000079c5 */ /* 0x000fde0000000000 */
[----:B------:R-:W-:-:S05]  /*1810*/  NOP ;  /* 0x0000000000007918 */ /* 0x000fca0000000000 */
[----:B------:R-:W-:Y:S01]  /*1820*/  HGMMA.64x256x8.F32.TF32 R24, gdesc[UR4], R24, gsb0 ;  /* 0x07e00000041879f0 */ /* 0x000fe20008002818 */
[----:B------:R-:W-:Y:S02]  /*1830*/  UIADD3 UR4, UR10, 0x4, URZ ;  /* 0x000000040a047890 */ /* 0x000fe4000fffe03f */
[----:B------:R-:W-:Y:S01]  /*1840*/  UIADD3 UR6, UR11, 0x4, URZ ;  /* 0x000000040b067890 */ /* 0x000fe2000fffe03f */
[----:B------:R-:W-:Y:S01]  /*1850*/  UMOV UR5, 0x40000040 ;  /* 0x4000004000057882 */ /* 0x000fe20000000000 */
[----:B------:R-:W-:Y:S01]  /*1860*/  UMOV UR7, 0x40000040 ;  /* 0x4000004000077882 */ /* 0x000fe20000000000 */
[----:B------:R-:W-:Y:S02]  /*1870*/  WARPGROUP.DEPBAR.LE gsb0, 0x0 ;  /* 0x00008000000079c5 */ /* 0x000fe40000010000 */
        /* <DEDUP_REMOVED lines=10> */
[----:B------:R-:W-:Y:S03]  /*1920*/  HGMMA.64x256x8.F32.TF32 R24, gdesc[UR4], R24, gsb0 ;  /* 0x07e00000041879f0 */ /* 0x000fe60008002818 */
[----:B------:R-:W-:Y:S02]  /*1930*/  WARPGROUP.DEPBAR.LE gsb0, 0x0 ;  /* 0x00008000000079c5 */ /* 0x000fe40000010000 */
[----:B------:R-:W-:Y:S05]  /*1940*/  @!P2 BRA `(.L_x_21) ;  /* 0x00000004001ca947 */ /* 0x000fea0003800000 */
[----:B------:R-:W-:Y:S01]  /*1950*/  UIADD3 UR4, UR38, 0x1, URZ ;  /* 0x0000000126047890 */ /* 0x000fe2000fffe03f */
[----:B-12---:R-:W-:Y:S01]  /*1960*/  IMAD.U32 R0, RZ, RZ, UR43 ;  /* 0x0000002bff007e24 */ /* 0x006fe2000f8e00ff */
[----:B------:R-:W-:Y:S02]  /*1970*/  UMOV UR11, UR38 ;  /* 0x00000026000b7c82 */ /* 0x000fe40008000000 */
[----:B------:R-:W-:-:S04]  /*1980*/  UISETP.NE.AND UP0, UPT, UR4, 0x5, UPT ;  /* 0x000000050400788c */ /* 0x000fc8000bf05270 */
[----:B------:R-:W-:Y:S02]  /*1990*/  USEL UR5, URZ, 0x1, UP0 ;  /* 0x000000013f057887 */ /* 0x000fe40008000000 */
[----:B------:R-:W-:Y:S02]  /*19a0*/  USEL UR10, UR4, URZ, UP0 ;  /* 0x0000003f040a7287 */ /* 0x000fe40008000000 */
[----:B------:R-:W-:-:S06]  /*19b0*/  ULOP3.LUT UR5, UR39, UR5, URZ, 0x3c, !UPT ;  /* 0x0000000527057292 */ /* 0x000fcc000f8e3c3f */
[----:B------:R-:W-:-:S07]  /*19c0*/  IMAD.U32 R5, RZ, RZ, UR5 ;  /* 0x00000005ff057e24 */ /* 0x000fce000f8e00ff */
.L_x_28:
[----:B-12---:R-:W-:Y:S05]  /*19d0*/  @!P0 BRA `(.L_x_22) ;  /* 0x0000000000048947 */ /* 0x006fea0003800000 */
[----:B------:R-:W-:Y:S01]  /*19e0*/  BPT.TRAP 0x1 ;  /* 0x000000040000795c */ /* 0x000fe20000300000 */
.L_x_22:
[----:B------:R-:W-:Y:S01]  /*19f0*/  ULEA UR4, UR10, UR41, 0x3 ;  /* 0x000000290a047291 */ /* 0x000fe2000f8e183f */
[----:B------:R-:W-:-:S08]  /*1a00*/  SHF.L.U32 R3, R5, 0x1f, RZ ;  /* 0x0000001f05037819 */ /* 0x000fd000000006ff */
[----:B------:R1:W2:Y:S01]  /*1a10*/  SYNCS.PHASECHK.TRANS64.TRYWAIT P1, [UR4], R3 ;  /* 0x00000003ff0075a7 */ /* 0x0002a20008020144 */
[----:B------:R-:W-:Y:S05]  /*1a20*/  @!P0 BRA `(.L_x_23) ;  /* 0x0000000000048947 */ /* 0x000fea0003800000 */
[----:B------:R-:W-:Y:S01]  /*1a30*/  BPT.TRAP 0x1 ;  /* 0x000000040000795c */ /* 0x000fe20000300000 */
.L_x_23:
[----:B--2---:R-:W-:Y:S05]  /*1a40*/  @P1 BRA `(.L_x_24) ;  /* 0x0000000000081947 */ /* 0x004fea0003800000 */
[----:B------:R-:W2:Y:S02]  /*1a50*/  SYNCS.PHASECHK.TRANS64.TRYWAIT P1, [UR4], R3 ;  /* 0x00000003ff0075a7 */ /* 0x000ea40008020144 */
[----:B--2---:R-:W-:Y:S05]  /*1a60*/  @!P1 BRA `(.L_x_25) ;  /* 0x0000009800849947 */ /* 0x004fea0003800000 */
.L_x_24:
[----:B------:R-:W-:Y:S01]  /*1a70*/  ULEA UR12, UR10, UR8, 0x9 ;  /* 0x000000080a0c7291 */ /* 0x000fe2000f8e483f */
[----:B------:R-:W-:Y:S01]  /*1a80*/  WARPGROUP.ARRIVE ;  /* 0x00000000000079c5 */ /* 0x000fe20000000000 */
[----:B------:R-:W-:Y:S01]  /*1a90*/  ULEA UR13, UR10, UR9, 0xb ;  /* 0x000000090a0d7291 */ /* 0x000fe2000f8e583f */
[----:B------:R-:W-:Y:S01]  /*1aa0*/  UMOV UR5, 0x40000040 ;  /* 0x4000004000057882 */ /* 0x000fe20000000000 */
[----:B------:R-:W-:-:S03]  /*1ab0*/  UMOV UR7, 0x40000040 ;  /* 0x4000004000077882 */ /* 0x000fc60000000000 */
[----:B------:R-:W-:Y:S02]  /*1ac0*/  UMOV UR4, UR12 ;  /* 0x0000000c00047c82 */ /* 0x000fe40008000000 */
[----:B------:R-:W-:Y:S02]  /*1ad0*/  UMOV UR6, UR13 ;  /* 0x0000000d00067c82 */ /* 0x000fe40008000000 */
[----:B------:R-:W-:Y:S01]  /*1ae0*/  HGMMA.64x256x8.F32.TF32 R24, gdesc[UR4], R24, gsb0 ;  /* 0x07e00000041879f0 */ /* 0x000fe20008002818 */
        /* <DEDUP_REMOVED lines=26> */
[----:B------:R-:W-:Y:S01]  /*1c90*/  BPT.TRAP 0x1 ;  /* 0x000000040000795c */ /* 0x000fe20000300000 */
.L_x_26:
[----:B------:R-:W-:Y:S01]  /*1ca0*/  ULEA UR4, UR11, UR41, 0x3 ;  /* 0x000000290b047291 */ /* 0x000fe2000f8e183f */
[----:B------:R-:W-:-:S03]  /*1cb0*/  ISETP.GT.U32.AND P1, PT, R16, 0x1, PT ;  /* 0x000000011000780c */ /* 0x000fc60003f24070 */
[----:B------:R-:W-:-:S04]  /*1cc0*/  UIADD3 UR4, UR4, 0x28, URZ ;  /* 0x0000002804047890 */ /* 0x000fc8000fffe03f */
[----:B------:R-:W-:-:S09]  /*1cd0*/  UPRMT UR4, URZ, 0x654, UR4 ;  /* 0x000006543f047896 */ /* 0x000fd20008000004 */
[----:B------:R-:W-:Y:S01]  /*1ce0*/  SYNCS.ARRIVE.TRANS64.RED.A1T0 RZ, [UR4], RZ ;  /* 0x000000ffffff79a7 */ /* 0x000fe20008100404 */
[----:B------:R-:W-:Y:S05]  /*1cf0*/  @P1 BRA `(.L_x_27) ;  /* 0x0000000000041947 */ /* 0x000fea0003800000 */
[----:B------:R-:W-:Y:S01]  /*1d00*/  BPT.TRAP 0x1 ;  /* 0x000000040000795c */ /* 0x000fe20000300000 */
.L_x_27:
[----:B------:R-:W-:Y:S01]  /*1d10*/  UIADD3 UR10, UR10, 0x1, URZ ;  /* 0x000000010a0a7890 */ /* 0x000fe2000fffe03f */
[C---:B------:R-:W-:Y:S01]  /*1d20*/  ISETP.GT.AND P1, PT, R0.reuse, 0x1, PT ;  /* 0x000000010000780c */ /* 0x040fe20003f24270 */
[----:B------:R-:W-:Y:S01]  /*1d30*/  UIADD3 UR11, UR11, 0x1, URZ ;  /* 0x000000010b0b7890 */ /* 0x000fe2000fffe03f */
[----:B------:R-:W-:Y:S01]  /*1d40*/  VIADD R0, R0, 0xffffffff ;  /* 0xffffffff00007836 */ /* 0x000fe20000000000 */
[----:B------:R-:W-:Y:S02]  /*1d50*/  UISETP.NE.AND UP0, UPT, UR10, 0x5, UPT ;  /* 0x000000050a00788c */ /* 0x000fe4000bf05270 */
[----:B------:R-:W-:Y:S02]  /*1d60*/  UISETP.NE.AND UP1, UPT, UR11, 0x5, UPT ;  /* 0x000000050b00788c */ /* 0x000fe4000bf25270 */
[----:B------:R-:W-:Y:S02]  /*1d70*/  USEL UR4, URZ, 0x1, UP0 ;  /* 0x000000013f047887 */ /* 0x000fe40008000000 */
[----:B------:R-:W-:-:S02]  /*1d80*/  USEL UR10, UR10, URZ, UP0 ;  /* 0x0000003f0a0a7287 */ /* 0x000fc40008000000 */
[----:B------:R-:W-:Y:S02]  /*1d90*/  USEL UR11, UR11, URZ, UP1 ;  /* 0x0000003f0b0b7287 */ /* 0x000fe40008800000 */
[----:B------:R-:W-:Y:S01]  /*1da0*/  LOP3.LUT R5, R5, UR4, RZ, 0x3c, !PT ;  /* 0x0000000405057c12 */ /* 0x000fe2000f8e3cff */
[----:B------:R-:W-:Y:S09]  /*1db0*/  @P1 BRA `(.L_x_28) ;  /* 0xfffffffc00041947 */ /* 0x000ff2000383ffff */
.L_x_21:
[----:B-12---:R-:W1:Y:S01]  /*1dc0*/  LDC R0, c[0x0][0x28c] ;  /* 0x0000a300ff007b82 */ /* 0x006e620000000800 */
[----:B------:R2:W-:Y:S01]  /*1dd0*/  SYNCS.ARRIVE.TRANS64.A1T0 RZ, [R158+UR45], RZ ;  /* 0x000000ff9eff79a7 */ /* 0x0005e2000810002d */
[----:B-1----:R-:W-:-:S13]  /*1de0*/  ISETP.GE.AND P1, PT, R0, 0x1, PT ;  /* 0x000000010000780c */ /* 0x002fda0003f26270 */
[----:B--2---:R-:W-:Y:S05]  /*1df0*/  @!P1 BRA `(.L_x_29) ;  /* 0x0000000000349947 */ /* 0x004fea0003800000 */
[----:B------:R-:W-:Y:S05]  /*1e00*/  @!P0 BRA `(.L_x_30) ;  /* 0x0000000000048947 */ /* 0x000fea0003800000 */
[----:B------:R-:W-:Y:S01]  /*1e10*/  BPT.TRAP 0x1 ;  /* 0x000000040000795c */ /* 0x000fe20000300000 */
.L_x_30:
[----:B------:R-:W-:Y:S01]  /*1e20*/  UIADD3 UR6, UR43, UR38, URZ ;  /* 0x000000262b067290 */ /* 0x000fe2000fffe03f */
[----:B------:R-:W-:-:S03]  /*1e30*/  ISETP.GT.U32.AND P0, PT, R16, 0x1, PT ;  /* 0x000000011000780c */ /* 0x000fc60003f04070 */
[----:B------:R-:W-:-:S04]  /*1e40*/  UIMAD.WIDE.U32 UR4, UR6, -0x33333333, URZ ;  /* 0xcccccccd060478a5 */ /* 0x000fc8000f8e003f */
[----:B------:R-:W-:-:S04]  /*1e50*/  USHF.R.U32.HI UR4, URZ, 0x2, UR5 ;  /* 0x000000023f047899 */ /* 0x000fc80008011605 */
[----:B------:R-:W-:-:S04]  /*1e60*/  UIMAD UR6, UR4, -0x5, UR6 ;  /* 0xfffffffb040678a4 */ /* 0x000fc8000f8e0206 */
[----:B------:R-:W-:-:S04]  /*1e70*/  ULEA UR6, UR6, UR41, 0x3 ;  /* 0x0000002906067291 */ /* 0x000fc8000f8e183f */
[----:B------:R-:W-:-:S04]  /*1e80*/  UIADD3 UR6, UR6, 0x28, URZ ;  /* 0x0000002806067890 */ /* 0x000fc8000fffe03f */
[----:B------:R-:W-:-:S09]  /*1e90*/  UPRMT UR6, URZ, 0x654, UR6 ;  /* 0x000006543f067896 */ /* 0x000fd20008000006 */
[----:B------:R-:W-:Y:S01]  /*1ea0*/  SYNCS.ARRIVE.TRANS64.RED.A1T0 RZ, [UR6], RZ ;  /* 0x000000ffffff79a7 */ /* 0x000fe20008100406 */
[----:B------:R-:W-:Y:S05]  /*1eb0*/  @P0 BRA `(.L_x_29) ;  /* 0x0000000000040947 */ /* 0x000fea0003800000 */
[----:B------:R-:W-:Y:S01]  /*1ec0*/  BPT.TRAP 0x1 ;  /* 0x000000040000795c */ /* 0x000fe20000300000 */
.L_x_29:
[----:B------:R-:W-:Y:S01]  /*1ed0*/  SHF.L.U32 R0, R173, 0x1f, RZ ;  /* 0x0000001fad007819 */ /* 0x000fe200000006ff */
[----:B------:R-:W-:Y:S01]  /*1ee0*/  UIADD3 UR38, UR44, UR38, URZ ;  /* 0x000000262c267290 */ /* 0x000fe2000fffe03f */
[----:B------:R-:W1:Y:S01]  /*1ef0*/  LDC R7, c[0x0][0x288] ;  /* 0x0000a200ff077b82 */ /* 0x000e620000000800 */
[----:B------:R-:W-:Y:S01]  /*1f00*/  UISETP.GE.U32.AND UP1, UPT, UR44, 0x5, UPT ;  /* 0x000000052c00788c */ /* 0x000fe2000bf26070 */
[----:B------:R-:W-:Y:S01]  /*1f10*/  IMAD.SHL.U32 R8, R156, 0x2, RZ ;  /* 0x000000029c087824 */ /* 0x000fe200078e00ff */
[----:B------:R-:W-:Y:S02]  /*1f20*/  UISETP.GT.U32.AND UP0, UPT, UR38, 0x4, UPT ;  /* 0x000000042600788c */ /* 0x000fe4000bf04070 */
[----:B------:R-:W-:Y:S02]  /*1f30*/  UIMAD.WIDE.U32 UR4, UR38, -0x33333333, URZ ;  /* 0xcccccccd260478a5 */ /* 0x000fe4000f8e003f */
[----:B------:R-:W-:Y:S01]  /*1f40*/  UISETP.LT.U32.AND UP0, UPT, UR44, 0x5, UP0 ;  /* 0x000000052c00788c */ /* 0x000fe20008701070 */
[----:B------:R-:W2:Y:S01]  /*1f50*/  SYNCS.PHASECHK.TRANS64.TRYWAIT P0, [R157+UR42+0x10], R0 ;  /* 0x000010009d0075a7 */ /* 0x000ea2000800016a */
[----:B------:R-:W-:Y:S01]  /*1f60*/  USHF.R.U32.HI UR4, URZ, 0x2, UR5 ;  /* 0x000000023f047899 */ /* 0x000fe20008011605 */
[----:B------:R-:W-:Y:S01]  /*1f70*/  SHF.R.S32.HI R9, RZ, 0x1f, R8 ;  /* 0x0000001fff097819 */ /* 0x000fe20000011408 */
[----:B------:R-:W-:-:S02]  /*1f80*/  USEL UR6, URZ, 0x1, !UP0 ;  /* 0x000000013f067887 */ /* 0x000fc4000c000000 */
[----:B------:R-:W-:Y:S02]  /*1f90*/  UIMAD UR38, UR4, -0x5, UR38 ;  /* 0xfffffffb042678a4 */ /* 0x000fe4000f8e0226 */
[----:B------:R-:W-:-:S04]  /*1fa0*/  ULOP3.LUT UR39, UR39, UR6, URZ, 0x3c, !UPT ;  /* 0x0000000627277292 */ /* 0x000fc8000f8e3c3f */
[----:B------:R-:W-:Y:S01]  /*1fb0*/  @UP1 ULOP3.LUT UR39, UR39, 0x1, UR4, 0x78, !UPT ;  /* 0x0000000127271892 */ /* 0x000fe2000f8e7804 */
[----:B-12---:R-:W-:Y:S11]  /*1fc0*/  @!P0 BRA `(.L_x_31) ;  /* 0x0000009400448947 */ /* 0x006ff60003800000 */
.L_x_314:
[----:B------:R-:W-:Y:S01]  /*1fd0*/  IMAD.SHL.U32 R6, R19, 0x40, RZ ;  /* 0x0000004013067824 */ /* 0x000fe200078e00ff */
[----:B------:R-:W-:Y:S01]  /*1fe0*/  ULDC UR6, c[0x0][0x284] ;  /* 0x0000a10000067ab9 */ /* 0x000fe20000000800 */
[----:B0-----:R-:W-:Y:S01]  /*1ff0*/  IMAD.SHL.U32 R12, R22, 0x100, RZ ;  /* 0x00000100160c7824 */ /* 0x001fe200078e00ff */
[----:B------:R-:W-:Y:S01]  /*2000*/  SHF.R.S32.HI R167, RZ, 0x1f, R2 ;  /* 0x0000001fffa77819 */ /* 0x000fe20000011402 */
[----:B------:R-:W-:Y:S01]  /*2010*/  ULDC.64 UR4, c[0x0][0x5d0] ;  /* 0x0001740000047ab9 */ /* 0x000fe20000000a00 */
[----:B------:R-:W-:Y:S01]  /*2020*/  ISETP.GE.AND P0, PT, R6, UR6, PT ;  /* 0x0000000606007c0c */ /* 0x000fe2000bf06270 */
[----:B------:R-:W-:Y:S01]  /*2030*/  IMAD.WIDE.U32 R4, R2, UR4, R8 ;  /* 0x0000000402047c25 */ /* 0x000fe2000f8e0008 */
[----:B------:R-:W-:Y:S02]  /*2040*/  SHF.R.S32.HI R13, RZ, 0x1f, R12 ;  /* 0x0000001fff0d7819 */ /* 0x000fe4000001140c */
[C---:B------:R-:W-:Y:S01]  /*2050*/  ISETP.GE.OR P0, PT, R12.reuse, R7, P0 ;  /* 0x000000070c00720c */ /* 0x040fe20000706670 */
[----:B------:R-:W-:Y:S01]  /*2060*/  IMAD R3, R167, UR4, RZ ;  /* 0x00000004a7037c24 */ /* 0x000fe2000f8e02ff */
[----:B------:R-:W-:-:S03]  /*2070*/  IADD3 R164, P1, R12, R4, RZ ;  /* 0x000000040ca47210 */ /* 0x000fc60007f3e0ff */
[----:B------:R-:W-:-:S05]  /*2080*/  IMAD R3, R2, UR5, R3 ;  /* 0x0000000502037c24 */ /* 0x000fca000f8e0203 */
[----:B------:R-:W-:-:S03]  /*2090*/  IADD3.X R165, R13, R5, R3, P1, !PT ;  /* 0x000000050da57210 */ /* 0x000fc60000ffe403 */
[----:B------:R-:W-:Y:S05]  /*20a0*/  @P0 BRA `(.L_x_32) ;  /* 0x0000007c00000947 */ /* 0x000fea0003800000 */
[----:B------:R-:W0:Y:S01]  /*20b0*/  LDC.64 R10, c[0x0][0x5c8] ;  /* 0x00017200ff0a7b82 */ /* 0x000e220000000a00 */
[----:B-----5:R-:W-:Y:S01]  /*20c0*/  FSETP.NEU.AND P0, PT, R152, RZ, PT ;  /* 0x000000ff9800720b */ /* 0x020fe20003f0d000 */
[----:B------:R-:W-:Y:S01]  /*20d0*/  IMAD R3, R156, -0x2, R7 ;  /* 0xfffffffe9c037824 */ /* 0x000fe200078e0207 */
[----:B------:R-:W-:Y:S01]  /*20e0*/  BSSY B0, `(.L_x_32) ;  /* 0x00007bc000007945 */ /* 0x000fe20003800000 */
[----:B------:R-:W-:-:S04]  /*20f0*/  IMAD.WIDE R162, R19, 0x40, R154 ;  /* 0x0000004013a27825 */ /* 0x000fc800078e029a */
[----:B-1----:R-:W-:Y:S02]  /*2100*/  IMAD.IADD R0, R3, 0x1, -R12 ;  /* 0x0000000103007824 */ /* 0x002fe400078e0a0c */
[----:B------:R-:W-:-:S03]  /*2110*/  IMAD.IADD R3, R161, 0x1, -R6 ;  /* 0x00000001a1037824 */ /* 0x000fc600078e0a06 */
[----:B------:R-:W-:-:S04]  /*2120*/  ISETP.GT.AND P1, PT, R0, RZ, PT ;  /* 0x000000ff0000720c */ /* 0x000fc80003f24270 */
[----:B------:R-:W-:Y:S01]  /*2130*/  ISETP.GT.AND P2, PT, R3, RZ, P1 ;  /* 0x000000ff0300720c */ /* 0x000fe20000f44270 */
[-C--:B0-----:R-:W-:Y:S02]  /*2140*/  IMAD R4, R163, R10.reuse, RZ ;  /* 0x0000000aa3047224 */ /* 0x081fe400078e02ff */
[----:B------:R-:W-:-:S04]  /*2150*/  IMAD.WIDE.U32 R164, R162, R10, R164 ;  /* 0x0000000aa2a47225 */ /* 0x000fc800078e00a4 */
[----:B------:R-:W-:-:S04]  /*2160*/  IMAD R5, R162, R11, R4 ;  /* 0x0000000ba2057224 */ /* 0x000fc800078e0204 */
[----:B------:R-:W-:Y:S01]  /*2170*/  IMAD.IADD R177, R165, 0x1, R5 ;  /* 0x00000001a5b17824 */ /* 0x000fe200078e0205 */
[----:B------:R-:W-:Y:S06]  /*2180*/  @!P0 BRA `(.L_x_33) ;  /* 0x0000005400948947 */ /* 0x000fec0003800000 */
[----:B------:R-:W0:Y:S01]  /*2190*/  LDC.64 R20, c[0x0][0x5b8] ;  /* 0x00016e00ff147b82 */ /* 0x000e220000000a00 */
[----:B------:R-:W-:-:S07]  /*21a0*/  ULDC.64 UR4, c[0x0][0x5c0] ;  /* 0x0001700000047ab9 */ /* 0x000fce0000000a00 */
[----:B------:R-:W1:Y:S08]  /*21b0*/  LDC.64 R174, c[0x0][0x5b0] ;  /* 0x00016c00ffae7b82 */ /* 0x000e700000000a00 */
[----:B------:R-:W2:Y:S01]  /*21c0*/  LDC.64 R14, c[0x0][0x5a8] ;  /* 0x00016a00ff0e7b82 */ /* 0x000ea20000000a00 */
[-C--:B0-----:R-:W-:Y:S02]  /*21d0*/  IMAD R6, R167, R20.reuse, RZ ;  /* 0x00000014a7067224 */ /* 0x081fe400078e02ff */
[----:B------:R-:W-:-:S04]  /*21e0*/  IMAD.WIDE.U32 R4, R2, R20, R8 ;  /* 0x0000001402047225 */ /* 0x000fc800078e0008 */
[----:B------:R-:W-:Y:S01]  /*21f0*/  IMAD R165, R2, R21, R6 ;  /* 0x0000001502a57224 */ /* 0x000fe200078e0206 */
[----:B------:R-:W-:Y:S01]  /*2200*/  IADD3 R166, P0, R12, R4, RZ ;  /* 0x000000040ca67210 */ /* 0x000fe20007f1e0ff */
[----:B-1----:R-:W-:-:S03]  /*2210*/  IMAD R4, R163, R174, RZ ;  /* 0x000000aea3047224 */ /* 0x002fc600078e02ff */
[----:B------:R-:W-:Y:S01]  /*2220*/  IADD3.X R167, R13, R5, R165, P0, !PT ;  /* 0x000000050da77210 */ /* 0x000fe200007fe4a5 */
[C---:B------:R-:W-:Y:S02]  /*2230*/  IMAD R163, R162.reuse, R175, R4 ;  /* 0x000000afa2a37224 */ /* 0x040fe400078e0204 */
[----:B------:R-:W-:-:S04]  /*2240*/  IMAD.WIDE.U32 R4, R162, R174, R166 ;  /* 0x000000aea2047225 */ /* 0x000fc800078e00a6 */
[----:B------:R-:W-:Y:S01]  /*2250*/  IMAD.IADD R5, R5, 0x1, R163 ;  /* 0x0000000105057824 */ /* 0x000fe200078e02a3 */
[----:B--2---:R-:W-:-:S04]  /*2260*/  LEA R6, P0, R4, R14, 0x2 ;  /* 0x0000000e04067211 */ /* 0x004fc800078010ff */
[----:B------:R-:W-:-:S05]  /*2270*/  LEA.HI.X R7, R4, R15, R5, 0x2, P0 ;  /* 0x0000000f04077211 */ /* 0x000fca00000f1405 */
[----:B------:R0:W2:Y:S01]  /*2280*/  @P2 LDG.E.LTC128B R19, desc[UR36][R6.64] ;  /* 0x0000002406132981 */ /* 0x0000a2000c1e1920 */
[----:B------:R-:W-:Y:S01]  /*2290*/  IMAD.WIDE.U32 R4, R162, R174, R12 ;  /* 0x000000aea2047225 */ /* 0x000fe200078e000c */
[C---:B------:R-:W-:Y:S01]  /*22a0*/  SHF.L.U64.HI R171, R174.reuse, 0x3, R175 ;  /* 0x00000003aeab7819 */ /* 0x040fe200000102af */
[----:B------:R-:W-:Y:S02]  /*22b0*/  BSSY B1, `(.L_x_34) ;  /* 0x0000014000017945 */ /* 0x000fe40003800000 */
[----:B------:R-:W-:Y:S01]  /*22c0*/  IMAD.SHL.U32 R170, R174, 0x8, RZ ;  /* 0x00000008aeaa7824 */ /* 0x000fe200078e00ff */
[----:B------:R-:W-:Y:S02]  /*22d0*/  IADD3 R168, P0, R8, R4, RZ ;  /* 0x0000000408a87210 */ /* 0x000fe40007f1e0ff */
[----:B------:R-:W-:Y:S01]  /*22e0*/  LEA R4, P3, R164, UR4, 0x2 ;  /* 0x00000004a4047c11 */ /* 0x000fe2000f8610ff */
[----:B------:R-:W-:Y:S01]  /*22f0*/  IMAD.WIDE.U32 R170, R162, R174, R170 ;  /* 0x000000aea2aa7225 */ /* 0x000fe200078e00aa */
[----:B------:R-:W-:-:S02]  /*2300*/  IADD3.X R169, R9, R163, R5, P0, !PT ;  /* 0x000000a309a97210 */ /* 0x000fc400007fe405 */
[----:B------:R-:W-:Y:S02]  /*2310*/  LEA.HI.X R5, R164, UR5, R177, 0x2, P3 ;  /* 0x00000005a4057c11 */ /* 0x000fe400098f14b1 */
[----:B------:R-:W-:Y:S01]  /*2320*/  ISETP.GT.AND P0, PT, R0, 0x1, PT ;  /* 0x000000010000780c */ /* 0x000fe20003f04270 */
[----:B------:R-:W-:-:S03]  /*2330*/  IMAD.WIDE.U32 R168, R2, R20, R168 ;  /* 0x0000001402a87225 */ /* 0x000fc600078e00a8 */
[----:B------:R-:W-:Y:S01]  /*2340*/  ISETP.GT.AND P3, PT, R3, RZ, P0 ;  /* 0x000000ff0300720c */ /* 0x000fe20000764270 */
[----:B0-----:R-:W-:Y:S01]  /*2350*/  IMAD.IADD R7, R165, 0x1, R169 ;  /* 0x00000001a5077824 */ /* 0x001fe200078e02a9 */
[----:B------:R-:W-:-:S04]  /*2360*/  LEA R6, P4, R168, R14, 0x2 ;  /* 0x0000000ea8067211 */ /* 0x000fc800078810ff */
[----:B------:R-:W-:Y:S02]  /*2370*/  LEA.HI.X R7, R168, R15, R7, 0x2, P4 ;  /* 0x0000000fa8077211 */ /* 0x000fe400020f1407 */
[----:B--2---:R-:W-:-:S05]  /*2380*/  LOP3.LUT R21, R19, 0xffffe000, RZ, 0xc0, !PT ;  /* 0xffffe00013157812 */ /* 0x004fca00078ec0ff */
[----:B------:R-:W-:-:S04]  /*2390*/  FMUL R21, R21, R152 ;  /* 0x0000009815157220 */ /* 0x000fc80000400000 */
[----:B------:R-:W-:-:S05]  /*23a0*/  FFMA R21, R24, R153, R21 ;  /* 0x0000009918157223 */ /* 0x000fca0000000015 */
[----:B------:R-:W-:-:S05]  /*23b0*/  F2FP.TF32.F32.PACK_B R21, R21 ;  /* 0x00000015ff15723e */ /* 0x000fca00024050ff */
[----:B------:R0:W-:Y:S01]  /*23c0*/  @P2 STG.E desc[UR36][R4.64], R21 ;  /* 0x0000001504002986 */ /* 0x0001e2000c101924 */
[----:B------:R-:W-:Y:S05]  /*23d0*/  @!P3 BRA `(.L_x_35) ;  /* 0x000000000004b947 */ /* 0x000fea0003800000 */
[----:B------:R1:W5:Y:S02]  /*23e0*/  LDG.E.LTC128B R19, desc[UR36][R6.64+0x4] ;  /* 0x0000042406137981 */ /* 0x000364000c1e1920 */
.L_x_35:
[----:B------:R-:W-:Y:S05]  /*23f0*/  BSYNC B1 ;  /* 0x0000000000017941 */ /* 0x000fea0003800000 */
.L_x_34:
[----:B0----5:R-:W-:Y:S01]  /*2400*/  LOP3.LUT R21, R19, 0xffffe000, RZ, 0xc0, !PT ;  /* 0xffffe00013157812 */ /* 0x021fe200078ec0ff */
[----:B------:R-:W-:Y:S01]  /*2410*/  IMAD.IADD R169, R163, 0x1, R171 ;  /* 0x00000001a3a97824 */ /* 0x000fe200078e02ab */
[----:B------:R-:W-:Y:S02]  /*2420*/  IADD3 R162, P2, R166, R170, RZ ;  /* 0x000000aaa6a27210 */ /* 0x000fe40007f5e0ff */
[----:B------:R-:W-:Y:S01]  /*2430*/  ISETP.GT.AND P1, PT, R3, 0x8, P1 ;  /* 0x000000080300780c */ /* 0x000fe20000f24270 */
[----:B------:R-:W-:Y:S02]  /*2440*/  FMUL R22, R21, R152 ;  /* 0x0000009815167220 */ /* 0x000fe40000400000 */
[----:B------:R-:W-:Y:S01]  /*2450*/  IMAD.X R166, R169, 0x1, R167, P2 ;  /* 0x00000001a9a67824 */ /* 0x000fe200010e06a7 */
[----:B------:R-:W-:Y:S01]  /*2460*/  LEA R24, P2, R162, R14, 0x2 ;  /* 0x0000000ea2187211 */ /* 0x000fe200078410ff */
[----:B------:R-:W-:-:S03]  /*2470*/  FFMA R163, R25, R153, R22 ;  /* 0x0000009919a37223 */ /* 0x000fc60000000016 */
[----:B------:R-:W-:Y:S02]  /*2480*/  LEA.HI.X R25, R162, R15, R166, 0x2, P2 ;  /* 0x0000000fa2197211 */ /* 0x000fe400010f14a6 */
[----:B------:R-:W-:-:S05]  /*2490*/  F2FP.TF32.F32.PACK_B R163, R163 ;  /* 0x000000a3ffa3723e */ /* 0x000fca00024050ff */
[----:B------:R0:W-:Y:S04]  /*24a0*/  @P3 STG.E desc[UR36][R4.64+0x4], R163 ;  /* 0x000004a304003986 */ /* 0x0001e8000c101924 */
[----:B------:R-:W2:Y:S01]  /*24b0*/  @P1 LDG.E.LTC128B R19, desc[UR36][R24.64] ;  /* 0x0000002418131981 */ /* 0x000ea2000c1e1920 */
[----:B------:R-:W-:Y:S01]  /*24c0*/  IADD3 R8, P2, P3, R8, R170, R12 ;  /* 0x000000aa08087210 */ /* 0x000fe20007b5e00c */
[----:B------:R-:W-:Y:S01]  /*24d0*/  BSSY B1, `(.L_x_36) ;  /* 0x0000011000017945 */ /* 0x000fe20003800000 */
[C---:B------:R-:W-:Y:S02]  /*24e0*/  SHF.L.U64.HI R11, R10.reuse, 0x5, R11 ;  /* 0x000000050a0b7819 */ /* 0x040fe4000001020b */
[----:B------:R-:W-:Y:S02]  /*24f0*/  IADD3.X R9, R9, R169, R13, P2, P3 ;  /* 0x000000a909097210 */ /* 0x000fe400017e640d */
[----:B------:R-:W-:-:S02]  /*2500*/  LEA R10, P2, R10, R4, 0x5 ;  /* 0x000000040a0a7211 */ /* 0x000fc400078428ff */
[----:B------:R-:W-:Y:S01]  /*2510*/  ISETP.GT.AND P0, PT, R3, 0x8, P0 ;  /* 0x000000080300780c */ /* 0x000fe20000704270 */
[----:B------:R-:W-:-:S04]  /*2520*/  IMAD.WIDE.U32 R20, R2, R20, R8 ;  /* 0x0000001402147225 */ /* 0x000fc800078e0008 */
[----:B------:R-:W-:Y:S01]  /*2530*/  IMAD.X R11, R11, 0x1, R5, P2 ;  /* 0x000000010b0b7824 */ /* 0x000fe200010e0605 */
[----:B------:R-:W-:Y:S01]  /*2540*/  LEA R8, P3, R20, R14, 0x2 ;  /* 0x0000000e14087211 */ /* 0x000fe200078610ff */
[----:B------:R-:W-:-:S05]  /*2550*/  IMAD.IADD R2, R165, 0x1, R21 ;  /* 0x00000001a5027824 */ /* 0x000fca00078e0215 */
        /* <DEDUP_REMOVED lines=8> */
.L_x_37:
[----:B------:R-:W-:Y:S05]  /*25e0*/  BSYNC B1 ;  /* 0x0000000000017941 */ /* 0x000fea0003800000 */
.L_x_36:
[----:B0----5:R-:W-:Y:S01]  /*25f0*/  LOP3.LUT R13, R19, 0xffffe000, RZ, 0xc0, !PT ;  /* 0xffffe000130d7812 */ /* 0x021fe200078ec0ff */
[----:B------:R-:W-:Y:S01]  /*2600*/  BSSY B1, `(.L_x_38) ;  /* 0x0000009000017945 */ /* 0x000fe20003800000 */
[----:B------:R-:W-:-:S03]  /*2610*/  ISETP.GT.AND P1, PT, R0, 0x8, PT ;  /* 0x000000080000780c */ /* 0x000fc60003f24270 */
[----:B------:R-:W-:Y:S01]  /*2620*/  FMUL R2, R13, R152 ;  /* 0x000000980d027220 */ /* 0x000fe20000400000 */
[----:B------:R-:W-:-:S03]  /*2630*/  ISETP.GT.AND P2, PT, R3, RZ, P1 ;  /* 0x000000ff0300720c */ /* 0x000fc60000f44270 */
[----:B------:R-:W-:-:S05]  /*2640*/  FFMA R27, R27, R153, R2 ;  /* 0x000000991b1b7223 */ /* 0x000fca0000000002 */
[----:B------:R-:W-:-:S05]  /*2650*/  F2FP.TF32.F32.PACK_B R27, R27 ;  /* 0x0000001bff1b723e */ /* 0x000fca00024050ff */
[----:B------:R0:W-:Y:S01]  /*2660*/  @P0 STG.E desc[UR36][R10.64+0x4], R27 ;  /* 0x0000041b0a000986 */ /* 0x0001e2000c101924 */
[----:B------:R-:W-:Y:S05]  /*2670*/  @!P2 BRA `(.L_x_39) ;  /* 0x000000000004a947 */ /* 0x000fea0003800000 */
[----:B------:R3:W5:Y:S02]  /*2680*/  LDG.E.LTC128B R19, desc[UR36][R6.64+0x20] ;  /* 0x0000202406137981 */ /* 0x000764000c1e1920 */
.L_x_39:
[----:B------:R-:W-:Y:S05]  /*2690*/  BSYNC B1 ;  /* 0x0000000000017941 */ /* 0x000fea0003800000 */
.L_x_38:
[----:B-----5:R-:W-:Y:S01]  /*26a0*/  LOP3.LUT R13, R19, 0xffffe000, RZ, 0xc0, !PT ;  /* 0xffffe000130d7812 */ /* 0x020fe200078ec0ff */
        /* <DEDUP_REMOVED lines=9> */
.L_x_41:
[----:B------:R-:W-:Y:S05]  /*2740*/  BSYNC B1 ;  /* 0x0000000000017941 */ /* 0x000fea0003800000 */
.L_x_40:
[----:B----45:R-:W-:Y:S01]  /*2750*/  LOP3.LUT R13, R19, 0xffffe000, RZ, 0xc0, !PT ;  /* 0xffffe000130d7812 */ /* 0x030fe200078ec0ff */
[----:B------:R-:W-:Y:S01]  /*2760*/  BSSY B1, `(.L_x_42) ;  /* 0x0000008000017945 */ /* 0x000fe20003800000 */
[----:B------:R-:W-:-:S03]  /*2770*/  ISETP.GT.AND P1, PT, R3, 0x8, P1 ;  /* 0x000000080300780c */ /* 0x000fc60000f24270 */
[----:B------:R-:W-:-:S04]  /*2780*/  FMUL R2, R13, R152 ;  /* 0x000000980d027220 */ /* 0x000fc80000400000 */
[----:B------:R-:W-:-:S05]  /*2790*/  FFMA R29, R29, R153, R2 ;  /* 0x000000991d1d7223 */ /* 0x000fca0000000002 */
[----:B------:R-:W-:-:S05]  /*27a0*/  F2FP.TF32.F32.PACK_B R29, R29 ;  /* 0x0000001dff1d723e */ /* 0x000fca00024050ff */
[----:B------:R4:W-:Y:S01]  /*27b0*/  @P3 STG.E desc[UR36][R4.64+0x24], R29 ;  /* 0x0000241d04003986 */ /* 0x0009e2000c101924 */
[----:B------:R-:W-:Y:S05]  /*27c0*/  @!P1 BRA `(.L_x_43) ;  /* 0x0000000000049947 */ /* 0x000fea0003800000 */
[----:B------:R0:W5:Y:S02]  /*27d0*/  LDG.E.LTC128B R19, desc[UR36][R8.64+0x20] ;  /* 0x0000202408137981 */ /* 0x000164000c1e1920 */
.L_x_43:
[----:B------:R-:W-:Y:S05]  /*27e0*/  BSYNC B1 ;  /* 0x0000000000017941 */ /* 0x000fea0003800000 */
.L_x_42:
[----:B-----5:R-:W-:Y:S01]  /*27f0*/  LOP3.LUT R13, R19, 0xffffe000, RZ, 0xc0, !PT ;  /* 0xffffe000130d7812 */ /* 0x020fe200078ec0ff */
        /* <DEDUP_REMOVED lines=8> */
.L_x_45:
[----:B------:R-:W-:Y:S05]  /*2880*/  BSYNC B1 ;  /* 0x0000000000017941 */ /* 0x000fea0003800000 */
.L_x_44:
        /* <DEDUP_REMOVED lines=10> */
.L_x_47:
[----:B------:R-:W-:Y:S05]  /*2930*/  BSYNC B1 ;  /* 0x0000000000017941 */ /* 0x000fea0003800000 */
.L_x_46:
        /* <DEDUP_REMOVED lines=10> */
.L_x_49:
[----:B------:R-:W-:Y:S05]  /*29e0*/  BSYNC B1 ;  /* 0x0000000000017941 */ /* 0x000fea0003800000 */
.L_x_48:
[----:B0----5:R-:W-:Y:S01]  /*29f0*/  LOP3.LUT R13, R19, 0xffffe000, RZ, 0xc0, !PT ;  /* 0xffffe000130d7812 */ /* 0x021fe200078ec0ff */
        /* <DEDUP_REMOVED lines=8> */
.L_x_51:
[----:B------:R-:W-:Y:S05]  /*2a80*/  BSYNC B1 ;  /* 0x0000000000017941 */ /* 0x000fea0003800000 */
.L_x_50:
        /* <DEDUP_REMOVED lines=9> */
.L_x_53:
[----:B------:R-:W-:Y:S05]  /*2b20*/  BSYNC B1 ;  /* 0x0000000000017941 */ /* 0x000fea0003800000 */
.L_x_52:
        /* <DEDUP_REMOVED lines=10> */
.L_x_55:
[----:B------:R-:W-:Y:S05]  /*2bd0*/  BSYNC B1 ;  /* 0x0000000000017941 */ /* 0x000fea0003800000 */
.L_x_54:
        /* <DEDUP_REMOVED lines=10> */
.L_x_57:
[----:B------:R-:W-:Y:S05]  /*2c80*/  BSYNC B1 ;  /* 0x0000000000017941 */ /* 0x000fea0003800000 */
.L_x_56:
        /* <DEDUP_REMOVED lines=9> */
.L_x_59:
[----:B------:R-:W-:Y:S05]  /*2d20*/  BSYNC B1 ;  /* 0x0000000000017941 */ /* 0x000fea0003800000 */
.L_x_58:
        /* <DEDUP_REMOVED lines=9> */
.L_x_61:
[----:B------:R-:W-:Y:S05]  /*2dc0*/  BSYNC B1 ;  /* 0x0000000000017941 */ /* 0x000fea0003800000 */
.L_x_60:
        /* <DEDUP_REMOVED lines=10> */
.L_x_63:
[----:B------:R-:W-:Y:S05]  /*2e70*/  BSYNC B1 ;  /* 0x0000000000017941 */ /* 0x000fea0003800000 */
.L_x_62:
        /* <DEDUP_REMOVED lines=10> */
.L_x_65:
[----:B------:R-:W-:Y:S05]  /*2f20*/  BSYNC B1 ;  /* 0x0000000000017941 */ /* 0x000fea0003800000 */
.L_x_64:
        /* <DEDUP_REMOVED lines=9> */
.L_x_67:
[----:B------:R-:W-:Y:S05]  /*2fc0*/  BSYNC B1 ;  /* 0x0000000000017941 */ /* 0x000fea0003800000 */
.L_x_66:
        /* <DEDUP_REMOVED lines=9> */
.L_x_69:
[----:B------:R-:W-:Y:S05]  /*3060*/  BSYNC B1 ;  /* 0x0000000000017941 */ /* 0x000fea0003800000 */
.L_x_68:
        /* <DEDUP_REMOVED lines=10> */
.L_x_71:
[----:B------:R-:W-:Y:S05]  /*3110*/  BSYNC B1 ;  /* 0x0000000000017941 */ /* 0x000fea0003800000 */
.L_x_70:
        /* <DEDUP_REMOVED lines=10> */
.L_x_73:
[----:B------:R-:W-:Y:S05]  /*31c0*/  BSYNC B1 ;  /* 0x0000000000017941 */ /* 0x000fea0003800000 */
.L_x_72:
        /* <DEDUP_REMOVED lines=9> */
.L_x_75:
[----:B------:R-:W-:Y:S05]  /*3260*/  BSYNC B1 ;  /* 0x0000000000017941 */ /* 0x000fea0003800000 */
.L_x_74:
        /* <DEDUP_REMOVED lines=9> */
.L_x_77:
[----:B------:R-:W-:Y:S05]  /*3300*/  BSYNC B1 ;  /* 0x0000000000017941 */ /* 0x000fea0003800000 */
.L_x_76:
        /* <DEDUP_REMOVED lines=10> */
.L_x_79:
[----:B------:R-:W-:Y:S05]  /*33b0*/  BSYNC B1 ;  /* 0x0000000000017941 */ /* 0x000fea0003800000 */
.L_x_78:
        /* <DEDUP_REMOVED lines=10> */
.L_x_81:
[----:B------:R-:W-:Y:S05]  /*3460*/  BSYNC B1 ;  /* 0x0000000000017941 */ /* 0x000fea0003800000 */
.L_x_80:
        /* <DEDUP_REMOVED lines=9> */
.L_x_83:
[----:B------:R-:W-:Y:S05]  /*3500*/  BSYNC B1 ;  /* 0x0000000000017941 */ /* 0x000fea0003800000 */
.L_x_82:
        /* <DEDUP_REMOVED lines=9> */
.L_x_85:
[----:B------:R-:W-:Y:S05]  /*35a0*/  BSYNC B1 ;  /* 0x0000000000017941 */ /* 0x000fea0003800000 */
.L_x_84:
        /* <DEDUP_REMOVED lines=10> */
.L_x_87:
[----:B------:R-:W-:Y:S05]  /*3650*/  BSYNC B1 ;  /* 0x0000000000017941 */ /* 0x000fea0003800000 */
.L_x_86:
        /* <DEDUP_REMOVED lines=10> */
.L_x_89:
[----:B------:R-:W-:Y:S05]  /*3700*/  BSYNC B1 ;  /* 0x0000000000017941 */ /* 0x000fea0003800000 */
.L_x_88:
        /* <DEDUP_REMOVED lines=9> */
.L_x_91:
[----:B------:R-:W-:Y:S05]  /*37a0*/  BSYNC B1 ;  /* 0x0000000000017941 */ /* 0x000fea0003800000 */
.L_x_90:
        /* <DEDUP_REMOVED lines=9> */
.L_x_93:
[----:B------:R-:W-:Y:S05]  /*3840*/  BSYNC B1 ;  /* 0x0000000000017941 */ /* 0x000fea0003800000 */
.L_x_92:
        /* <DEDUP_REMOVED lines=10> */
.L_x_95:
[----:B------:R-:W-:Y:S05]  /*38f0*/  BSYNC B1 ;  /* 0x0000000000017941 */ /* 0x000fea0003800000 */
.L_x_94:
        /* <DEDUP_REMOVED lines=10> */
.L_x_97:
[----:B------:R-:W-:Y:S05]  /*39a0*/  BSYNC B1 ;  /* 0x0000000000017941 */ /* 0x000fea0003800000 */
.L_x_96:
        /* <DEDUP_REMOVED lines=9> */
.L_x_99:
[----:B------:R-:W-:Y:S05]  /*3a40*/  BSYNC B1 ;  /* 0x0000000000017941 */ /* 0x000fea0003800000 */
.L_x_98:
        /* <DEDUP_REMOVED lines=9> */
.L_x_101:
[----:B------:R-:W-:Y:S05]  /*3ae0*/  BSYNC B1 ;  /* 0x0000000000017941 */ /* 0x000fea0003800000 */
.L_x_100:
        /* <DEDUP_REMOVED lines=10> */
.L_x_103:
[----:B------:R-:W-:Y:S05]  /*3b90*/  BSYNC B1 ;  /* 0x0000000000017941 */ /* 0x000fea0003800000 */
.L_x_102:
        /* <DEDUP_REMOVED lines=10> */
.L_x_105:
[----:B------:R-:W-:Y:S05]  /*3c40*/  BSYNC B1 ;  /* 0x0000000000017941 */ /* 0x000fea0003800000 */
.L_x_104:
        /* <DEDUP_REMOVED lines=9> */
.L_x_107:
[----:B------:R-:W-:Y:S05]  /*3ce0*/  BSYNC B1 ;  /* 0x0000000000017941 */ /* 0x000fea0003800000 */
.L_x_106:
        /* <DEDUP_REMOVED lines=9> */
.L_x_109:
[----:B------:R-:W-:Y:S05]  /*3d80*/  BSYNC B1 ;  /* 0x0000000000017941 */ /* 0x000fea0003800000 */
.L_x_108:
        /* <DEDUP_REMOVED lines=10> */
.L_x_111:
[----:B------:R-:W-:Y:S05]  /*3e30*/  BSYNC B1 ;  /* 0x0000000000017941 */ /* 0x000fea0003800000 */
.L_x_110:
        /* <DEDUP_REMOVED lines=10> */
.L_x_113:
[----:B------:R-:W-:Y:S05]  /*3ee0*/  BSYNC B1 ;  /* 0x0000000000017941 */ /* 0x000fea0003800000 */
.L_x_112:
        /* <DEDUP_REMOVED lines=9> */
.L_x_115:
[----:B------:R-:W-:Y:S05]  /*3f80*/  BSYNC B1 ;  /* 0x0000000000017941 */ /* 0x000fea0003800000 */
.L_x_114:
        /* <DEDUP_REMOVED lines=9> */
.L_x_117:
[----:B------:R-:W-:Y:S05]  /*4020*/  BSYNC B1 ;  /* 0x0000000000017941 */ /* 0x000fea0003800000 */
.L_x_116:
        /* <DEDUP_REMOVED lines=10> */
.L_x_119:
[----:B------:R-:W-:Y:S05]  /*40d0*/  BSYNC B1 ;  /* 0x0000000000017941 */ /* 0x000fea0003800000 */
.L_x_118:
        /* <DEDUP_REMOVED lines=10> */
.L_x_121:
[----:B------:R-:W-:Y:S05]  /*4180*/  BSYNC B1 ;  /* 0x0000000000017941 */ /* 0x000fea0003800000 */
.L_x_120:
        /* <DEDUP_REMOVED lines=9> */
.L_x_123:
[----:B------:R-:W-:Y:S05]  /*4220*/  BSYNC B1 ;  /* 0x0000000000017941 */ /* 0x000fea0003800000 */
.L_x_122:
        /* <DEDUP_REMOVED lines=9> */
.L_x_125:
[----:B------:R-:W-:Y:S05]  /*42c0*/  BSYNC B1 ;  /* 0x0000000000017941 */ /* 0x000fea0003800000 */
.L_x_124:
        /* <DEDUP_REMOVED lines=10> */
.L_x_127:
[----:B------:R-:W-:Y:S05]  /*4370*/  BSYNC B1 ;  /* 0x0000000000017941 */ /* 0x000fea0003800000 */
.L_x_126:
        /* <DEDUP_REMOVED lines=10> */
.L_x_129:
[----:B------:R-:W-:Y:S05]  /*4420*/  BSYNC B1 ;  /* 0x0000000000017941 */ /* 0x000fea0003800000 */
.L_x_128:
        /* <DEDUP_REMOVED lines=9> */
.L_x_131:
[----:B------:R-:W-:Y:S05]  /*44c0*/  BSYNC B1 ;  /* 0x0000000000017941 */ /* 0x000fea0003800000 */
.L_x_130:
        /* <DEDUP_REMOVED lines=9> */
.L_x_133:
[----:B------:R-:W-:Y:S05]  /*4560*/  BSYNC B1 ;  /* 0x0000000000017941 */ /* 0x000fea0003800000 */
.L_x_132:
        /* <DEDUP_REMOVED lines=10> */
.L_x_135:
[----:B------:R-:W-:Y:S05]  /*4610*/  BSYNC B1 ;  /* 0x0000000000017941 */ /* 0x000fea0003800000 */
.L_x_134:
        /* <DEDUP_REMOVED lines=10> */
.L_x_137:
[----:B------:R-:W-:Y:S05]  /*46c0*/  BSYNC B1 ;  /* 0x0000000000017941 */ /* 0x000fea0003800000 */
.L_x_136:
        /* <DEDUP_REMOVED lines=9> */
.L_x_139:
[----:B------:R-:W-:Y:S05]  /*4760*/  BSYNC B1 ;  /* 0x0000000000017941 */ /* 0x000fea0003800000 */
.L_x_138:
        /* <DEDUP_REMOVED lines=9> */
.L_x_141:
[----:B------:R-:W-:Y:S05]  /*4800*/  BSYNC B1 ;  /* 0x0000000000017941 */ /* 0x000fea0003800000 */
.L_x_140:
        /* <DEDUP_REMOVED lines=10> */
.L_x_143:
[----:B------:R-:W-:Y:S05]  /*48b0*/  BSYNC B1 ;  /* 0x0000000000017941 */ /* 0x000fea0003800000 */
.L_x_142:
        /* <DEDUP_REMOVED lines=10> */
.L_x_145:
[----:B------:R-:W-:Y:S05]  /*4960*/  BSYNC B1 ;  /* 0x0000000000017941 */ /* 0x000fea0003800000 */
.L_x_144:
        /* <DEDUP_REMOVED lines=9> */
.L_x_147:
[----:B------:R-:W-:Y:S05]  /*4a00*/  BSYNC B1 ;  /* 0x0000000000017941 */ /* 0x000fea0003800000 */
.L_x_146:
        /* <DEDUP_REMOVED lines=9> */
.L_x_149:
[----:B------:R-:W-:Y:S05]  /*4aa0*/  BSYNC B1 ;  /* 0x0000000000017941 */ /* 0x000fea0003800000 */
.L_x_148:
        /* <DEDUP_REMOVED lines=10> */
.L_x_151:
[----:B------:R-:W-:Y:S05]  /*4b50*/  BSYNC B1 ;  /* 0x0000000000017941 */ /* 0x000fea0003800000 */
.L_x_150:
        /* <DEDUP_REMOVED lines=10> */
.L_x_153:
[----:B------:R-:W-:Y:S05]  /*4c00*/  BSYNC B1 ;  /* 0x0000000000017941 */ /* 0x000fea0003800000 */
.L_x_152:
        /* <DEDUP_REMOVED lines=9> */
.L_x_155:
[----:B------:R-:W-:Y:S05]  /*4ca0*/  BSYNC B1 ;  /* 0x0000000000017941 */ /* 0x000fea0003800000 */
.L_x_154:
        /* <DEDUP_REMOVED lines=9> */
.L_x_157:
[----:B------:R-:W-:Y:S05]  /*4d40*/  BSYNC B1 ;  /* 0x0000000000017941 */ /* 0x000fea0003800000 */
.L_x_156:
        /* <DEDUP_REMOVED lines=10> */
.L_x_159:
[----:B------:R-:W-:Y:S05]  /*4df0*/  BSYNC B1 ;  /* 0x0000000000017941 */ /* 0x000fea0003800000 */
.L_x_158:
        /* <DEDUP_REMOVED lines=10> */
.L_x_161:
[----:B------:R-:W-:Y:S05]  /*4ea0*/  BSYNC B1 ;  /* 0x0000000000017941 */ /* 0x000fea0003800000 */
.L_x_160:
        /* <DEDUP_REMOVED lines=9> */
.L_x_163:
[----:B------:R-:W-:Y:S05]  /*4f40*/  BSYNC B1 ;  /* 0x0000000000017941 */ /* 0x000fea0003800000 */
.L_x_162:
        /* <DEDUP_REMOVED lines=9> */
.L_x_165:
[----:B------:R-:W-:Y:S05]  /*4fe0*/  BSYNC B1 ;  /* 0x0000000000017941 */ /* 0x000fea0003800000 */
.L_x_164:
        /* <DEDUP_REMOVED lines=10> */
.L_x_167:
[----:B------:R-:W-:Y:S05]  /*5090*/  BSYNC B1 ;  /* 0x0000000000017941 */ /* 0x000fea0003800000 */
.L_x_166:
        /* <DEDUP_REMOVED lines=10> */
.L_x_169:
[----:B------:R-:W-:Y:S05]  /*5140*/  BSYNC B1 ;  /* 0x0000000000017941 */ /* 0x000fea0003800000 */
.L_x_168:
        /* <DEDUP_REMOVED lines=9> */
.L_x_171:
[----:B------:R-:W-:Y:S05]  /*51e0*/  BSYNC B1 ;  /* 0x0000000000017941 */ /* 0x000fea0003800000 */
.L_x_170:
        /* <DEDUP_REMOVED lines=9> */
.L_x_173:
[----:B------:R-:W-:Y:S05]  /*5280*/  BSYNC B1 ;  /* 0x0000000000017941 */ /* 0x000fea0003800000 */
.L_x_172:
        /* <DEDUP_REMOVED lines=10> */
.L_x_175:
[----:B------:R-:W-:Y:S05]  /*5330*/  BSYNC B1 ;  /* 0x0000000000017941 */ /* 0x000fea0003800000 */
.L_x_174:
        /* <DEDUP_REMOVED lines=10> */
.L_x_177:
[----:B------:R-:W-:Y:S05]  /*53e0*/  BSYNC B1 ;  /* 0x0000000000017941 */ /* 0x000fea0003800000 */
.L_x_176:
        /* <DEDUP_REMOVED lines=9> */
.L_x_179:
[----:B------:R-:W-:Y:S05]  /*5480*/  BSYNC B1 ;  /* 0x0000000000017941 */ /* 0x000fea0003800000 */
.L_x_178:
        /* <DEDUP_REMOVED lines=9> */
.L_x_181:
[----:B------:R-:W-:Y:S05]  /*5520*/  BSYNC B1 ;  /* 0x0000000000017941 */ /* 0x000fea0003800000 */
.L_x_180:
        /* <DEDUP_REMOVED lines=10> */
.L_x_183:
[----:B------:R-:W-:Y:S05]  /*55d0*/  BSYNC B1 ;  /* 0x0000000000017941 */ /* 0x000fea0003800000 */
.L_x_182:
        /* <DEDUP_REMOVED lines=10> */
.L_x_185:
[----:B------:R-:W-:Y:S05]  /*5680*/  BSYNC B1 ;  /* 0x0000000000017941 */ /* 0x000fea0003800000 */
.L_x_184:
        /* <DEDUP_REMOVED lines=9> */
.L_x_187:
[----:B------:R-:W-:Y:S05]  /*5720*/  BSYNC B1 ;  /* 0x0000000000017941 */ /* 0x000fea0003800000 */
.L_x_186:
        /* <DEDUP_REMOVED lines=9> */
.L_x_189:
[----:B------:R-:W-:Y:S05]  /*57c0*/  BSYNC B1 ;  /* 0x0000000000017941 */ /* 0x000fea0003800000 */
.L_x_188:
        /* <DEDUP_REMOVED lines=10> */
.L_x_191:
[----:B------:R-:W-:Y:S05]  /*5870*/  BSYNC B1 ;  /* 0x0000000000017941 */ /* 0x000fea0003800000 */
.L_x_190:
        /* <DEDUP_REMOVED lines=10> */
.L_x_193:
[----:B------:R-:W-:Y:S05]  /*5920*/  BSYNC B1 ;  /* 0x0000000000017941 */ /* 0x000fea0003800000 */
.L_x_192:
        /* <DEDUP_REMOVED lines=9> */
.L_x_195:
[----:B------:R-:W-:Y:S05]  /*59c0*/  BSYNC B1 ;  /* 0x0000000000017941 */ /* 0x000fea0003800000 */
.L_x_194:
        /* <DEDUP_REMOVED lines=9> */
.L_x_197:
[----:B------:R-:W-:Y:S05]  /*5a60*/  BSYNC B1 ;  /* 0x0000000000017941 */ /* 0x000fea0003800000 */
.L_x_196:
        /* <DEDUP_REMOVED lines=10> */
.L_x_199:
[----:B------:R-:W-:Y:S05]  /*5b10*/  BSYNC B1 ;  /* 0x0000000000017941 */ /* 0x000fea0003800000 */
.L_x_198:
        /* <DEDUP_REMOVED lines=10> */
.L_x_201:
[----:B------:R-:W-:Y:S05]  /*5bc0*/  BSYNC B1 ;  /* 0x0000000000017941 */ /* 0x000fea0003800000 */
.L_x_200:
        /* <DEDUP_REMOVED lines=9> */
.L_x_203:
[----:B------:R-:W-:Y:S05]  /*5c60*/  BSYNC B1 ;  /* 0x0000000000017941 */ /* 0x000fea0003800000 */
.L_x_202:
        /* <DEDUP_REMOVED lines=9> */
.L_x_205:
[----:B------:R-:W-:Y:S05]  /*5d00*/  BSYNC B1 ;  /* 0x0000000000017941 */ /* 0x000fea0003800000 */
.L_x_204:
        /* <DEDUP_REMOVED lines=10> */
.L_x_207:
[----:B------:R-:W-:Y:S05]  /*5db0*/  BSYNC B1 ;  /* 0x0000000000017941 */ /* 0x000fea0003800000 */
.L_x_206:
        /* <DEDUP_REMOVED lines=10> */
.L_x_209:
[----:B------:R-:W-:Y:S05]  /*5e60*/  BSYNC B1 ;  /* 0x0000000000017941 */ /* 0x000fea0003800000 */
.L_x_208:
        /* <DEDUP_REMOVED lines=9> */
.L_x_211:
[----:B------:R-:W-:Y:S05]  /*5f00*/  BSYNC B1 ;  /* 0x0000000000017941 */ /* 0x000fea0003800000 */
.L_x_210:
        /* <DEDUP_REMOVED lines=9> */
.L_x_213:
[----:B------:R-:W-:Y:S05]  /*5fa0*/  BSYNC B1 ;  /* 0x0000000000017941 */ /* 0x000fea0003800000 */
.L_x_212:
        /* <DEDUP_REMOVED lines=10> */
.L_x_215:
[----:B------:R-:W-:Y:S05]  /*6050*/  BSYNC B1 ;  /* 0x0000000000017941 */ /* 0x000fea0003800000 */
.L_x_214:
        /* <DEDUP_REMOVED lines=10> */
.L_x_217:
[----:B------:R-:W-:Y:S05]  /*6100*/  BSYNC B1 ;  /* 0x0000000000017941 */ /* 0x000fea0003800000 */
.L_x_216:
        /* <DEDUP_REMOVED lines=9> */
.L_x_219:
[----:B------:R-:W-:Y:S05]  /*61a0*/  BSYNC B1 ;  /* 0x0000000000017941 */ /* 0x000fea0003800000 */
.L_x_218:
        /* <DEDUP_REMOVED lines=9> */
.L_x_221:
[----:B------:R-:W-:Y:S05]  /*6240*/  BSYNC B1 ;  /* 0x0000000000017941 */ /* 0x000fea0003800000 */
.L_x_220:
        /* <DEDUP_REMOVED lines=10> */
.L_x_223:
[----:B------:R-:W-:Y:S05]  /*62f0*/  BSYNC B1 ;  /* 0x0000000000017941 */ /* 0x000fea0003800000 */
.L_x_222:
        /* <DEDUP_REMOVED lines=10> */
.L_x_225:
[----:B------:R-:W-:Y:S05]  /*63a0*/  BSYNC B1 ;  /* 0x0000000000017941 */ /* 0x000fea0003800000 */
.L_x_224:
        /* <DEDUP_REMOVED lines=9> */
.L_x_227:
[----:B------:R-:W-:Y:S05]  /*6440*/  BSYNC B1 ;  /* 0x0000000000017941 */ /* 0x000fea0003800000 */
.L_x_226:
        /* <DEDUP_REMOVED lines=9> */
.L_x_229:
[----:B------:R-:W-:Y:S05]  /*64e0*/  BSYNC B1 ;  /* 0x0000000000017941 */ /* 0x000fea0003800000 */
.L_x_228:
        /* <DEDUP_REMOVED lines=10> */
.L_x_231:
[----:B------:R-:W-:Y:S05]  /*6590*/  BSYNC B1 ;  /* 0x0000000000017941 */ /* 0x000fea0003800000 */
.L_x_230:
        /* <DEDUP_REMOVED lines=10> */
.L_x_233:
[----:B------:R-:W-:Y:S05]  /*6640*/  BSYNC B1 ;  /* 0x0000000000017941 */ /* 0x000fea0003800000 */
.L_x_232:
        /* <DEDUP_REMOVED lines=9> */
.L_x_235:
[----:B------:R-:W-:Y:S05]  /*66e0*/  BSYNC B1 ;  /* 0x0000000000017941 */ /* 0x000fea0003800000 */
.L_x_234:
        /* <DEDUP_REMOVED lines=9> */
.L_x_237:
[----:B------:R-:W-:Y:S05]  /*6780*/  BSYNC B1 ;  /* 0x0000000000017941 */ /* 0x000fea0003800000 */
.L_x_236:
        /* <DEDUP_REMOVED lines=10> */
.L_x_239:
[----:B------:R-:W-:Y:S05]  /*6830*/  BSYNC B1 ;  /* 0x0000000000017941 */ /* 0x000fea0003800000 */
.L_x_238:
        /* <DEDUP_REMOVED lines=10> */
.L_x_241:
[----:B------:R-:W-:Y:S05]  /*68e0*/  BSYNC B1 ;  /* 0x0000000000017941 */ /* 0x000fea0003800000 */
.L_x_240:
        /* <DEDUP_REMOVED lines=9> */
.L_x_243:
[----:B------:R-:W-:Y:S05]  /*6980*/  BSYNC B1 ;  /* 0x0000000000017941 */ /* 0x000fea0003800000 */
.L_x_242:
        /* <DEDUP_REMOVED lines=9> */
.L_x_245:
[----:B------:R-:W-:Y:S05]  /*6a20*/  BSYNC B1 ;  /* 0x0000000000017941 */ /* 0x000fea0003800000 */
.L_x_244:
        /* <DEDUP_REMOVED lines=10> */
.L_x_247:
[----:B------:R-:W-:Y:S05]  /*6ad0*/  BSYNC B1 ;  /* 0x0000000000017941 */ /* 0x000fea0003800000 */
.L_x_246:
        /* <DEDUP_REMOVED lines=10> */
.L_x_249:
[----:B------:R-:W-:Y:S05]  /*6b80*/  BSYNC B1 ;  /* 0x0000000000017941 */ /* 0x000fea0003800000 */
.L_x_248:
        /* <DEDUP_REMOVED lines=9> */
.L_x_251:
[----:B------:R-:W-:Y:S05]  /*6c20*/  BSYNC B1 ;  /* 0x0000000000017941 */ /* 0x000fea0003800000 */
.L_x_250:
        /* <DEDUP_REMOVED lines=9> */
.L_x_253:
[----:B------:R-:W-:Y:S05]  /*6cc0*/  BSYNC B1 ;  /* 0x0000000000017941 */ /* 0x000fea0003800000 */
.L_x_252:
        /* <DEDUP_REMOVED lines=10> */
.L_x_255:
[----:B------:R-:W-:Y:S05]  /*6d70*/  BSYNC B1 ;  /* 0x0000000000017941 */ /* 0x000fea0003800000 */
.L_x_254:
        /* <DEDUP_REMOVED lines=10> */
.L_x_257:
[----:B------:R-:W-:Y:S05]  /*6e20*/  BSYNC B1 ;  /* 0x0000000000017941 */ /* 0x000fea0003800000 */
.L_x_256:
        /* <DEDUP_REMOVED lines=9> */
.L_x_259:
[----:B------:R-:W-:Y:S05]  /*6ec0*/  BSYNC B1 ;  /* 0x0000000000017941 */ /* 0x000fea0003800000 */
.L_x_258:
        /* <DEDUP_REMOVED lines=9> */
.L_x_261:
[----:B------:R-:W-:Y:S05]  /*6f60*/  BSYNC B1 ;  /* 0x0000000000017941 */ /* 0x000fea0003800000 */
.L_x_260:
        /* <DEDUP_REMOVED lines=10> */
.L_x_263:
[----:B------:R-:W-:Y:S05]  /*7010*/  BSYNC B1 ;  /* 0x0000000000017941 */ /* 0x000fea0003800000 */
.L_x_262:
        /* <DEDUP_REMOVED lines=10> */
.L_x_265:
[----:B------:R-:W-:Y:S05]  /*70c0*/  BSYNC B1 ;  /* 0x0000000000017941 */ /* 0x000fea0003800000 */
.L_x_264:
        /* <DEDUP_REMOVED lines=9> */
.L_x_267:
[----:B------:R-:W-:Y:S05]  /*7160*/  BSYNC B1 ;  /* 0x0000000000017941 */ /* 0x000fea0003800000 */
.L_x_266:
        /* <DEDUP_REMOVED lines=9> */
.L_x_269:
[----:B------:R-:W-:Y:S05]  /*7200*/  BSYNC B1 ;  /* 0x0000000000017941 */ /* 0x000fea0003800000 */
.L_x_268:
        /* <DEDUP_REMOVED lines=10> */
.L_x_271:
[----:B------:R-:W-:Y:S05]  /*72b0*/  BSYNC B1 ;  /* 0x0000000000017941 */ /* 0x000fea0003800000 */
.L_x_270:
        /* <DEDUP_REMOVED lines=10> */
.L_x_273:
[----:B------:R-:W-:Y:S05]  /*7360*/  BSYNC B1 ;  /* 0x0000000000017941 */ /* 0x000fea0003800000 */
.L_x_272:
        /* <DEDUP_REMOVED lines=9> */
.L_x_275:
[----:B------:R-:W-:Y:S05]  /*7400*/  BSYNC B1 ;  /* 0x0000000000017941 */ /* 0x000fea0003800000 */
.L_x_274:
        /* <DEDUP_REMOVED lines=9> */
.L_x_277:
[----:B------:R-:W-:Y:S05]  /*74a0*/  BSYNC B1 ;  /* 0x0000000000017941 */ /* 0x000fea0003800000 */
.L_x_276:
        /* <DEDUP_REMOVED lines=10> */
.L_x_279:
[----:B------:R-:W-:Y:S05]  /*7550*/  BSYNC B1 ;  /* 0x0000000000017941 */ /* 0x000fea0003800000 */
.L_x_278:
        /* <DEDUP_REMOVED lines=10> */
.L_x_281:
[----:B------:R-:W-:Y:S05]  /*7600*/  BSYNC B1 ;  /* 0x0000000000017941 */ /* 0x000fea0003800000 */
.L_x_280:
[----:B01-3-5:R-:W-:Y:S01]  /*7610*/  LOP3.LUT R7, R19, 0xffffe000, RZ, 0xc0, !PT ;  /* 0xffffe00013077812 */ /* 0x02bfe200078ec0ff */
        /* <DEDUP_REMOVED lines=8> */
.L_x_283:
[----:B------:R-:W-:Y:S05]  /*76a0*/  BSYNC B1 ;  /* 0x0000000000017941 */ /* 0x000fea0003800000 */
.L_x_282:
[----:B0---45:R-:W-:Y:S01]  /*76b0*/  LOP3.LUT R5, R19, 0xffffe000, RZ, 0xc0, !PT ;  /* 0xffffe00013057812 */ /* 0x031fe200078ec0ff */
[----:B------:R-:W-:Y:S01]  /*76c0*/  @P1 IMAD.MOV.U32 R4, RZ, RZ, R10 ;  /* 0x000000ffff041224 */ /* 0x000fe200078e000a */
[----:B------:R-:W-:Y:S01]  /*76d0*/  ISETP.GT.AND P0, PT, R3, 0x8, P0 ;  /* 0x000000080300780c */ /* 0x000fe20000704270 */
[----:B------:R-:W-:Y:S02]  /*76e0*/  BSSY B1, `(.L_x_284) ;  /* 0x0000008000017945 */ /* 0x000fe40003800000 */
[----:B------:R-:W-:-:S04]  /*76f0*/  FMUL R5, R5, R152 ;  /* 0x0000009805057220 */ /* 0x000fc80000400000 */
[----:B------:R-:W-:Y:S01]  /*7700*/  FFMA R7, R150, R153, R5 ;  /* 0x0000009996077223 */ /* 0x000fe20000000005 */
[----:B------:R-:W-:-:S04]  /*7710*/  @P1 IMAD.MOV.U32 R5, RZ, RZ, R11 ;  /* 0x000000ffff051224 */ /* 0x000fc800078e000b */
[----:B------:R-:W-:-:S05]  /*7720*/  F2FP.TF32.F32.PACK_B R7, R7 ;  /* 0x00000007ff07723e */ /* 0x000fca00024050ff */
[----:B------:R0:W-:Y:S01]  /*7730*/  @P1 STG.E desc[UR36][R4.64+0x3e0], R7 ;  /* 0x0003e00704001986 */ /* 0x0001e2000c101924 */
[----:B------:R-:W-:Y:S05]  /*7740*/  @!P0 BRA `(.L_x_285) ;  /* 0x0000000000048947 */ /* 0x000fea0003800000 */
[----:B------:R3:W5:Y:S02]  /*7750*/  LDG.E.LTC128B R19, desc[UR36][R8.64+0x3e4] ;  /* 0x0003e42408137981 */ /* 0x000764000c1e1920 */
.L_x_285:
[----:B------:R-:W-:Y:S05]  /*7760*/  BSYNC B1 ;  /* 0x0000000000017941 */ /* 0x000fea0003800000 */
.L_x_284:
[----:B------:R-:W-:Y:S05]  /*7770*/  @!P0 BRA `(.L_x_286) ;  /* 0x0000002400488947 */ /* 0x000fea0003800000 */
[----:B-----5:R-:W-:-:S05]  /*7780*/  LOP3.LUT R19, R19, 0xffffe000, RZ, 0xc0, !PT ;  /* 0xffffe00013137812 */ /* 0x020fca00078ec0ff */
[----:B------:R-:W-:-:S04]  /*7790*/  FMUL R0, R19, R152 ;  /* 0x0000009813007220 */ /* 0x000fc80000400000 */
[----:B------:R-:W-:-:S05]  /*77a0*/  FFMA R151, R151, R153, R0 ;  /* 0x0000009997977223 */ /* 0x000fca0000000000 */
[----:B------:R-:W-:-:S05]  /*77b0*/  F2FP.TF32.F32.PACK_B R151, R151 ;  /* 0x00000097ff97723e */ /* 0x000fca00024050ff */
[----:B------:R4:W-:Y:S01]  /*77c0*/  STG.E desc[UR36][R10.64+0x3e4], R151 ;  /* 0x0003e4970a007986 */ /* 0x0009e2000c101924 */
[----:B------:R-:W-:Y:S05]  /*77d0*/  BRA `(.L_x_286) ;  /* 0x0000002400307947 */ /* 0x000fea0003800000 */
.L_x_33:
[----:B------:R-:W-:Y:S01]  /*77e0*/  ISETP.GT.AND P3, PT, R0, 0x1, PT ;  /* 0x000000010000780c */ /* 0x000fe20003f64270 */
[----:B------:R-:W-:Y:S01]  /*77f0*/  ULDC.64 UR4, c[0x0][0x5c0] ;  /* 0x0001700000047ab9 */ /* 0x000fe20000000a00 */
[-C--:B------:R-:W-:Y:S01]  /*7800*/  FMUL R9, R24, R153.reuse ;  /* 0x0000009918097220 */ /* 0x080fe20000400000 */
[C---:B------:R-:W-:Y:S01]  /*7810*/  LEA R4, P4, R164.reuse, UR4, 0x2 ;  /* 0x00000004a4047c11 */ /* 0x040fe2000f8810ff */
[-C--:B------:R-:W-:Y:S01]  /*7820*/  FMUL R25, R25, R153.reuse ;  /* 0x0000009919197220 */ /* 0x080fe20000400000 */
[----:B------:R-:W-:Y:S01]  /*7830*/  ISETP.GT.AND P0, PT, R3, RZ, P3 ;  /* 0x000000ff0300720c */ /* 0x000fe20001f04270 */
[-C--:B------:R-:W-:Y:S01]  /*7840*/  FMUL R27, R27, R153.reuse ;  /* 0x000000991b1b7220 */ /* 0x080fe20000400000 */
[----:B------:R-:W-:Y:S01]  /*7850*/  LEA.HI.X R5, R164, UR5, R177, 0x2, P4 ;  /* 0x00000005a4057c11 */ /* 0x000fe2000a0f14b1 */
[----:B------:R-:W-:Y:S01]  /*7860*/  FMUL R29, R29, R153 ;  /* 0x000000991d1d7220 */ /* 0x000fe20000400000 */
[----:B------:R-:W-:Y:S01]  /*7870*/  F2FP.TF32.F32.PACK_B R9, R9 ;  /* 0x00000009ff09723e */ /* 0x000fe200024050ff */
[----:B------:R-:W-:Y:S01]  /*7880*/  FMUL R31, R31, R153 ;  /* 0x000000991f1f7220 */ /* 0x000fe20000400000 */
[----:B------:R-:W-:Y:S01]  /*7890*/  F2FP.TF32.F32.PACK_B R25, R25 ;  /* 0x00000019ff19723e */ /* 0x000fe200024050ff */
[-C--:B------:R-:W-:Y:S01]  /*78a0*/  FMUL R13, R32, R153.reuse ;  /* 0x00000099200d7220 */ /* 0x080fe20000400000 */
[C---:B------:R-:W-:Y:S01]  /*78b0*/  SHF.L.U64.HI R7, R10.reuse, 0x5, R11 ;  /* 0x000000050a077819 */ /* 0x040fe2000001020b */
[----:B------:R0:W-:Y:S01]  /*78c0*/  @P2 STG.E desc[UR36][R4.64], R9 ;  /* 0x0000000904002986 */ /* 0x0001e2000c101924 */
[----:B------:R-:W-:Y:S01]  /*78d0*/  LEA R6, P4, R10, R4, 0x5 ;  /* 0x000000040a067211 */ /* 0x000fe200078828ff */
[-C--:B------:R-:W-:Y:S01]  /*78e0*/  FMUL R11, R26, R153.reuse ;  /* 0x000000991a0b7220 */ /* 0x080fe20000400000 */
[----:B------:R-:W-:Y:S01]  /*78f0*/  ISETP.GT.AND P1, PT, R3, 0x8, P1 ;  /* 0x000000080300780c */ /* 0x000fe20000f24270 */
[----:B------:R-:W-:Y:S01]  /*7900*/  @P0 STG.E desc[UR36][R4.64+0x4], R25 ;  /* 0x0000041904000986 */ /* 0x000fe2000c101924 */
[C---:B------:R-:W-:Y:S01]  /*7910*/  ISETP.GT.AND P2, PT, R0.reuse, 0x8, PT ;  /* 0x000000080000780c */ /* 0x040fe20003f44270 */
[----:B------:R-:W-:Y:S01]  /*7920*/  IMAD.X R7, R7, 0x1, R5, P4 ;  /* 0x0000000107077824 */ /* 0x000fe200020e0605 */
[----:B------:R-:W-:Y:S01]  /*7930*/  ISETP.GT.AND P3, PT, R3, 0x8, P3 ;  /* 0x000000080300780c */ /* 0x000fe20001f64270 */
[-C--:B------:R-:W-:Y:S01]  /*7940*/  FMUL R33, R33, R153.reuse ;  /* 0x0000009921217220 */ /* 0x080fe20000400000 */
[----:B------:R-:W-:Y:S01]  /*7950*/  ISETP.GT.AND P0, PT, R0, 0x9, PT ;  /* 0x000000090000780c */ /* 0x000fe20003f04270 */
[-C--:B------:R-:W-:Y:S01]  /*7960*/  FMUL R35, R35, R153.reuse ;  /* 0x0000009923237220 */ /* 0x080fe20000400000 */
[C---:B------:R-:W-:Y:S01]  /*7970*/  ISETP.GT.AND P5, PT, R3.reuse, RZ, P2 ;  /* 0x000000ff0300720c */ /* 0x040fe200017a4270 */
[-C--:B0-----:R-:W-:Y:S01]  /*7980*/  FMUL R9, R28, R153.reuse ;  /* 0x000000991c097220 */ /* 0x081fe20000400000 */
[----:B------:R-:W-:Y:S01]  /*7990*/  ISETP.GT.AND P4, PT, R3, RZ, P0 ;  /* 0x000000ff0300720c */ /* 0x000fe20000784270 */
[----:B------:R-:W-:Y:S01]  /*79a0*/  FMUL R37, R37, R153 ;  /* 0x0000009925257220 */ /* 0x000fe20000400000 */
[----:B------:R-:W-:Y:S01]  /*79b0*/  F2FP.TF32.F32.PACK_B R11, R11 ;  /* 0x0000000bff0b723e */ /* 0x000fe200024050ff */
[----:B------:R-:W-:Y:S01]  /*79c0*/  FMUL R39, R39, R153 ;  /* 0x0000009927277220 */ /* 0x000fe20000400000 */
[----:B------:R-:W-:Y:S01]  /*79d0*/  F2FP.TF32.F32.PACK_B R27, R27 ;  /* 0x0000001bff1b723e */ /* 0x000fe200024050ff */
[----:B------:R-:W-:Y:S01]  /*79e0*/  FMUL R41, R41, R153 ;  /* 0x0000009929297220 */ /* 0x000fe20000400000 */
[----:B------:R-:W-:Y:S01]  /*79f0*/  F2FP.TF32.F32.PACK_B R9, R9 ;  /* 0x00000009ff09723e */ /* 0x000fe200024050ff */
[----:B------:R0:W-:Y:S01]  /*7a00*/  @P1 STG.E desc[UR36][R6.64], R11 ;  /* 0x0000000b06001986 */ /* 0x0001e2000c101924 */
[----:B------:R-:W-:Y:S01]  /*7a10*/  F2FP.TF32.F32.PACK_B R29, R29 ;  /* 0x0000001dff1d723e */ /* 0x000fe200024050ff */
[-C--:B------:R-:W-:Y:S01]  /*7a20*/  FMUL R43, R43, R153.reuse ;  /* 0x000000992b2b7220 */ /* 0x080fe20000400000 */
[C---:B------:R-:W-:Y:S01]  /*7a30*/  ISETP.GT.AND P1, PT, R0.reuse, 0x10, PT ;  /* 0x000000100000780c */ /* 0x040fe20003f24270 */
[----:B------:R-:W-:Y:S01]  /*7a40*/  @P3 STG.E desc[UR36][R6.64+0x4], R27 ;  /* 0x0000041b06003986 */ /* 0x000fe2000c101924 */
[----:B------:R-:W-:Y:S01]  /*7a50*/  ISETP.GT.AND P3, PT, R0, 0x11, PT ;  /* 0x000000110000780c */ /* 0x000fe20003f64270 */
[-C--:B------:R-:W-:Y:S01]  /*7a60*/  FMUL R45, R45, R153.reuse ;  /* 0x000000992d2d7220 */ /* 0x080fe20000400000 */
[C---:B------:R-:W-:Y:S01]  /*7a70*/  ISETP.GT.AND P2, PT, R3.reuse, 0x8, P2 ;  /* 0x000000080300780c */ /* 0x040fe20001744270 */
[----:B------:R1:W-:Y:S01]  /*7a80*/  @P5 STG.E desc[UR36][R4.64+0x20], R9 ;  /* 0x0000200904005986 */ /* 0x0003e2000c101924 */
[----:B------:R-:W-:Y:S01]  /*7a90*/  ISETP.GT.AND P0, PT, R3, 0x8, P0 ;  /* 0x000000080300780c */ /* 0x000fe20000704270 */
[-C--:B------:R-:W-:Y:S01]  /*7aa0*/  FMUL R47, R47, R153.reuse ;  /* 0x000000992f2f7220 */ /* 0x080fe20000400000 */
[C---:B------:R-:W-:Y:S01]  /*7ab0*/  ISETP.GT.AND P5, PT, R3.reuse, RZ, P1 ;  /* 0x000000ff0300720c */ /* 0x040fe20000fa4270 */
[----:B------:R-:W-:Y:S01]  /*7ac0*/  @P4 STG.E desc[UR36][R4.64+0x24], R29 ;  /* 0x0000241d04004986 */ /* 0x000fe2000c101924 */
        /* <DEDUP_REMOVED lines=8> */
[----:B-1----:R-:W-:Y:S01]  /*7b50*/  FMUL R9, R34, R153 ;  /* 0x0000009922097220 */ /* 0x002fe20000400000 */
[----:B------:R-:W-:Y:S01]  /*7b60*/  F2FP.TF32.F32.PACK_B R33, R33 ;  /* 0x00000021ff21723e */ /* 0x000fe200024050ff */
[----:B------:R0:W-:Y:S01]  /*7b70*/  @P2 STG.E desc[UR36][R6.64+0x20], R11 ;  /* 0x0000200b06002986 */ /* 0x0001e2000c101924 */
[----:B------:R-:W-:Y:S01]  /*7b80*/  ISETP.GT.AND P1, PT, R3, 0x8, P1 ;  /* 0x000000080300780c */ /* 0x000fe20000f24270 */
[-C--:B------:R-:W-:Y:S01]  /*7b90*/  FMUL R55, R55, R153.reuse ;  /* 0x0000009937377220 */ /* 0x080fe20000400000 */
[C---:B------:R-:W-:Y:S01]  /*7ba0*/  ISETP.GT.AND P2, PT, R0.reuse, 0x19, PT ;  /* 0x000000190000780c */ /* 0x040fe20003f44270 */
[----:B------:R-:W-:Y:S01]  /*7bb0*/  @P0 STG.E desc[UR36][R6.64+0x24], R31 ;  /* 0x0000241f06000986 */ /* 0x000fe2000c101924 */
[----:B------:R-:W-:Y:S01]  /*7bc0*/  ISETP.GT.AND P0, PT, R0, 0x18, PT ;  /* 0x000000180000780c */ /* 0x000fe20003f04270 */
[----:B------:R-:W-:Y:S01]  /*7bd0*/  FMUL R57, R57, R153 ;  /* 0x0000009939397220 */ /* 0x000fe20000400000 */
[----:B------:R-:W-:Y:S01]  /*7be0*/  F2FP.TF32.F32.PACK_B R9, R9 ;  /* 0x00000009ff09723e */ /* 0x000fe200024050ff */
[----:B------:R1:W-:Y:S01]  /*7bf0*/  @P5 STG.E desc[UR36][R4.64+0x40], R13 ;  /* 0x0000400d04005986 */ /* 0x0003e2000c101924 */
[----:B------:R-:W-:Y:S01]  /*7c00*/  ISETP.GT.AND P5, PT, R3, RZ, P0 ;  /* 0x000000ff0300720c */ /* 0x000fe200007a4270 */
[----:B------:R-:W-:Y:S01]  /*7c10*/  FMUL R59, R59, R153 ;  /* 0x000000993b3b7220 */ /* 0x000fe20000400000 */
[----:B------:R-:W-:Y:S01]  /*7c20*/  F2FP.TF32.F32.PACK_B R35, R35 ;  /* 0x00000023ff23723e */ /* 0x000fe200024050ff */
[----:B------:R-:W-:Y:S01]  /*7c30*/  @P4 STG.E desc[UR36][R4.64+0x44], R33 ;  /* 0x0000442104004986 */ /* 0x000fe2000c101924 */
[C---:B------:R-:W-:Y:S01]  /*7c40*/  ISETP.GT.AND P4, PT, R3.reuse, 0x8, P3 ;  /* 0x000000080300780c */ /* 0x040fe20001f84270 */
[----:B0-----:R-:W-:Y:S01]  /*7c50*/  FMUL R11, R36, R153 ;  /* 0x00000099240b7220 */ /* 0x001fe20000400000 */
[----:B------:R-:W-:Y:S01]  /*7c60*/  ISETP.GT.AND P3, PT, R3, RZ, P2 ;  /* 0x000000ff0300720c */ /* 0x000fe20001764270 */
[----:B------:R0:W-:Y:S01]  /*7c70*/  @P1 STG.E desc[UR36][R6.64+0x40], R9 ;  /* 0x0000400906001986 */ /* 0x0001e2000c101924 */
[----:B------:R-:W-:Y:S01]  /*7c80*/  F2FP.TF32.F32.PACK_B R37, R37 ;  /* 0x00000025ff25723e */ /* 0x000fe200024050ff */
[----:B------:R-:W-:Y:S01]  /*7c90*/  FMUL R61, R61, R153 ;  /* 0x000000993d3d7220 */ /* 0x000fe20000400000 */
[----:B------:R-:W-:Y:S01]  /*7ca0*/  F2FP.TF32.F32.PACK_B R11, R11 ;  /* 0x0000000bff0b723e */ /* 0x000fe200024050ff */
[-C--:B-1----:R-:W-:Y:S01]  /*7cb0*/  FMUL R13, R40, R153.reuse ;  /* 0x00000099280d7220 */ /* 0x082fe20000400000 */
[----:B------:R-:W-:Y:S01]  /*7cc0*/  ISETP.GT.AND P1, PT, R0, 0x20, PT ;  /* 0x000000200000780c */ /* 0x000fe20003f24270 */
[-C--:B------:R-:W-:Y:S01]  /*7cd0*/  FMUL R63, R63, R153.reuse ;  /* 0x000000993f3f7220 */ /* 0x080fe20000400000 */
[----:B------:R-:W-:Y:S01]  /*7ce0*/  ISETP.GT.AND P0, PT, R3, 0x8, P0 ;  /* 0x000000080300780c */ /* 0x000fe20000704270 */
[----:B------:R-:W-:Y:S01]  /*7cf0*/  FMUL R65, R65, R153 ;  /* 0x0000009941417220 */ /* 0x000fe20000400000 */
[----:B------:R-:W-:Y:S01]  /*7d00*/  F2FP.TF32.F32.PACK_B R39, R39 ;  /* 0x00000027ff27723e */ /* 0x000fe200024050ff */
[----:B------:R-:W-:Y:S01]  /*7d10*/  @P4 STG.E desc[UR36][R6.64+0x44], R35 ;  /* 0x0000442306004986 */ /* 0x000fe2000c101924 */
[C---:B------:R-:W-:Y:S01]  /*7d20*/  ISETP.GT.AND P4, PT, R3.reuse, 0x8, P2 ;  /* 0x000000080300780c */ /* 0x040fe20001784270 */
[-C--:B0-----:R-:W-:Y:S01]  /*7d30*/  FMUL R9, R38, R153.reuse ;  /* 0x0000009926097220 */ /* 0x081fe20000400000 */
[C---:B------:R-:W-:Y:S01]  /*7d40*/  ISETP.GT.AND P2, PT, R0.reuse, 0x21, PT ;  /* 0x000000210000780c */ /* 0x040fe20003f44270 */
[----:B------:R0:W-:Y:S01]  /*7d50*/  @P5 STG.E desc[UR36][R4.64+0x60], R11 ;  /* 0x0000600b04005986 */ /* 0x0001e2000c101924 */
[----:B------:R-:W-:Y:S01]  /*7d60*/  ISETP.GT.AND P5, PT, R3, RZ, P1 ;  /* 0x000000ff0300720c */ /* 0x000fe20000fa4270 */
[----:B------:R-:W-:Y:S01]  /*7d70*/  FMUL R67, R67, R153 ;  /* 0x0000009943437220 */ /* 0x000fe20000400000 */
[----:B------:R-:W-:Y:S01]  /*7d80*/  F2FP.TF32.F32.PACK_B R9, R9 ;  /* 0x00000009ff09723e */ /* 0x000fe200024050ff */
[----:B------:R-:W-:Y:S01]  /*7d90*/  @P3 STG.E desc[UR36][R4.64+0x64], R37 ;  /* 0x0000642504003986 */ /* 0x000fe2000c101924 */
[----:B------:R-:W-:Y:S01]  /*7da0*/  ISETP.GT.AND P3, PT, R3, RZ, P2 ;  /* 0x000000ff0300720c */ /* 0x000fe20001764270 */
[----:B------:R-:W-:Y:S01]  /*7db0*/  FMUL R69, R69, R153 ;  /* 0x0000009945457220 */ /* 0x000fe20000400000 */
[----:B------:R-:W-:Y:S01]  /*7dc0*/  F2FP.TF32.F32.PACK_B R13, R13 ;  /* 0x0000000dff0d723e */ /* 0x000fe200024050ff */
[----:B------:R1:W-:Y:S01]  /*7dd0*/  @P0 STG.E desc[UR36][R6.64+0x60], R9 ;  /* 0x0000600906000986 */ /* 0x0003e2000c101924 */
[----:B------:R-:W-:Y:S01]  /*7de0*/  F2FP.TF32.F32.PACK_B R41, R41 ;  /* 0x00000029ff29723e */ /* 0x000fe200024050ff */
[-C--:B------:R-:W-:Y:S01]  /*7df0*/  FMUL R71, R71, R153.reuse ;  /* 0x0000009947477220 */ /* 0x080fe20000400000 */
[----:B------:R-:W-:Y:S01]  /*7e00*/  ISETP.GT.AND P0, PT, R0, 0x28, PT ;  /* 0x000000280000780c */ /* 0x000fe20003f04270 */
[----:B------:R-:W-:Y:S01]  /*7e10*/  @P4 STG.E desc[UR36][R6.64+0x64], R39 ;  /* 0x0000642706004986 */ /* 0x000fe2000c101924 */
[C---:B------:R-:W-:Y:S01]  /*7e20*/  ISETP.GT.AND P1, PT, R3.reuse, 0x8, P1 ;  /* 0x000000080300780c */ /* 0x040fe20000f24270 */
[-C--:B0-----:R-:W-:Y:S01]  /*7e30*/  FMUL R11, R44, R153.reuse ;  /* 0x000000992c0b7220 */ /* 0x081fe20000400000 */
[----:B------:R-:W-:Y:S01]  /*7e40*/  ISETP.GT.AND P4, PT, R3, 0x8, P2 ;  /* 0x000000080300780c */ /* 0x000fe20001784270 */
[----:B------:R0:W-:Y:S01]  /*7e50*/  @P5 STG.E desc[UR36][R4.64+0x80], R13 ;  /* 0x0000800d04005986 */ /* 0x0001e2000c101924 */
[----:B------:R-:W-:Y:S01]  /*7e60*/  ISETP.GT.AND P2, PT, R0, 0x29, PT ;  /* 0x000000290000780c */ /* 0x000fe20003f44270 */
[-C--:B------:R-:W-:Y:S01]  /*7e70*/  FMUL R73, R73, R153.reuse ;  /* 0x0000009949497220 */ /* 0x080fe20000400000 */
[C---:B------:R-:W-:Y:S01]  /*7e80*/  ISETP.GT.AND P5, PT, R3.reuse, RZ, P0 ;  /* 0x000000ff0300720c */ /* 0x040fe200007a4270 */
[-C--:B-1----:R-:W-:Y:S01]  /*7e90*/  FMUL R9, R42, R153.reuse ;  /* 0x000000992a097220 */ /* 0x082fe20000400000 */
[----:B------:R-:W-:Y:S01]  /*7ea0*/  @P3 STG.E desc[UR36][R4.64+0x84], R41 ;  /* 0x0000842904003986 */ /* 0x000fe2000c101924 */
[----:B------:R-:W-:Y:S01]  /*7eb0*/  ISETP.GT.AND P3, PT, R3, RZ, P2 ;  /* 0x000000ff0300720c */ /* 0x000fe20001764270 */
[----:B------:R-:W-:Y:S01]  /*7ec0*/  FMUL R75, R75, R153 ;  /* 0x000000994b4b7220 */ /* 0x000fe20000400000 */
[----:B------:R-:W-:Y:S01]  /*7ed0*/  F2FP.TF32.F32.PACK_B R43, R43 ;  /* 0x0000002bff2b723e */ /* 0x000fe200024050ff */
[----:B------:R-:W-:Y:S01]  /*7ee0*/  FMUL R77, R77, R153 ;  /* 0x000000994d4d7220 */ /* 0x000fe20000400000 */
[----:B------:R-:W-:Y:S01]  /*7ef0*/  F2FP.TF32.F32.PACK_B R9, R9 ;  /* 0x00000009ff09723e */ /* 0x000fe200024050ff */
[----:B------:R-:W-:Y:S01]  /*7f00*/  FMUL R79, R79, R153 ;  /* 0x000000994f4f7220 */ /* 0x000fe20000400000 */
[----:B------:R-:W-:Y:S01]  /*7f10*/  F2FP.TF32.F32.PACK_B R11, R11 ;  /* 0x0000000bff0b723e */ /* 0x000fe200024050ff */
[----:B0-----:R-:W-:Y:S01]  /*7f20*/  FMUL R13, R48, R153 ;  /* 0x00000099300d7220 */ /* 0x001fe20000400000 */
[----:B------:R-:W-:Y:S01]  /*7f30*/  F2FP.TF32.F32.PACK_B R45, R45 ;  /* 0x0000002dff2d723e */ /* 0x000fe200024050ff */
[----:B------:R0:W-:Y:S01]  /*7f40*/  @P1 STG.E desc[UR36][R6.64+0x80], R9 ;  /* 0x0000800906001986 */ /* 0x0001e2000c101924 */
[C---:B------:R-:W-:Y:S01]  /*7f50*/  ISETP.GT.AND P1, PT, R0.reuse, 0x30, PT ;  /* 0x000000300000780c */ /* 0x040fe20003f24270 */
[-C--:B------:R-:W-:Y:S01]  /*7f60*/  FMUL R81, R81, R153.reuse ;  /* 0x0000009951517220 */ /* 0x080fe20000400000 */
[C---:B------:R-:W-:Y:S01]  /*7f70*/  ISETP.GT.AND P0, PT, R3.reuse, 0x8, P0 ;  /* 0x000000080300780c */ /* 0x040fe20000704270 */
[----:B------:R-:W-:Y:S01]  /*7f80*/  @P4 STG.E desc[UR36][R6.64+0x84], R43 ;  /* 0x0000842b06004986 */ /* 0x000fe2000c101924 */
[----:B------:R-:W-:Y:S01]  /*7f90*/  ISETP.GT.AND P4, PT, R3, 0x8, P2 ;  /* 0x000000080300780c */ /* 0x000fe20001784270 */
[-C--:B------:R-:W-:Y:S01]  /*7fa0*/  FMUL R83, R83, R153.reuse ;  /* 0x0000009953537220 */ /* 0x080fe20000400000 */
[----:B------:R-:W-:Y:S01]  /*7fb0*/  ISETP.GT.AND P2, PT, R0, 0x31, PT ;  /* 0x000000310000780c */ /* 0x000fe20003f44270 */
[----:B------:R1:W-:Y:S01]  /*7fc0*/  @P5 STG.E desc[UR36][R4.64+0xa0], R11 ;  /* 0x0000a00b04005986 */ /* 0x0003e2000c101924 */
[----:B------:R-:W-:Y:S01]  /*7fd0*/  ISETP.GT.AND P5, PT, R3, RZ, P1 ;  /* 0x000000ff0300720c */ /* 0x000fe20000fa4270 */
[----:B------:R-:W-:Y:S01]  /*7fe0*/  FMUL R85, R85, R153 ;  /* 0x0000009955557220 */ /* 0x000fe20000400000 */
[----:B------:R-:W-:Y:S01]  /*7ff0*/  F2FP.TF32.F32.PACK_B R47, R47 ;  /* 0x0000002fff2f723e */ /* 0x000fe200024050ff */
[-C--:B0-----:R-:W-:Y:S01]  /*8000*/  FMUL R9, R46, R153.reuse ;  /* 0x000000992e097220 */ /* 0x081fe20000400000 */
        /* <DEDUP_REMOVED lines=8> */
[-C--:B-1----:R-:W-:Y:S01]  /*8090*/  FMUL R11, R52, R153.reuse ;  /* 0x00000099340b7220 */ /* 0x082fe20000400000 */
[----:B------:R-:W-:Y:S01]  /*80a0*/  ISETP.GT.AND P1, PT, R3, 0x8, P1 ;  /* 0x000000080300780c */ /* 0x000fe20000f24270 */
[----:B------:R0:W-:Y:S01]  /*80b0*/  @P0 STG.E desc[UR36][R6.64+0xa0], R9 ;  /* 0x0000a00906000986 */ /* 0x0001e2000c101924 */
[C---:B------:R-:W-:Y:S01]  /*80c0*/  ISETP.GT.AND P0, PT, R0.reuse, 0x38, PT ;  /* 0x000000380000780c */ /* 0x040fe20003f04270 */
[----:B------:R-:W-:Y:S01]  /*80d0*/  FMUL R93, R93, R153 ;  /* 0x000000995d5d7220 */ /* 0x000fe20000400000 */
[----:B------:R-:W-:Y:S01]  /*80e0*/  F2FP.TF32.F32.PACK_B R51, R51 ;  /* 0x00000033ff33723e */ /* 0x000fe200024050ff */
        /* <DEDUP_REMOVED lines=15> */
[-C--:B------:R-:W-:Y:S01]  /*81e0*/  FMUL R103, R103, R153.reuse ;  /* 0x0000009967677220 */ /* 0x080fe20000400000 */
[----:B------:R-:W-:Y:S01]  /*81f0*/  ISETP.GT.AND P0, PT, R3, 0x8, P0 ;  /* 0x000000080300780c */ /* 0x000fe20000704270 */
[----:B-1----:R-:W-:Y:S01]  /*8200*/  FMUL R13, R56, R153 ;  /* 0x00000099380d7220 */ /* 0x002fe20000400000 */
[----:B------:R-:W-:Y:S01]  /*8210*/  F2FP.TF32.F32.PACK_B R55, R55 ;  /* 0x00000037ff37723e */ /* 0x000fe200024050ff */
        /* <DEDUP_REMOVED lines=15> */
[-C--:B------:R-:W-:Y:S01]  /*8310*/  FMUL R111, R111, R153.reuse ;  /* 0x000000996f6f7220 */ /* 0x080fe20000400000 */
[----:B------:R-:W-:Y:S01]  /*8320*/  ISETP.GT.AND P1, PT, R3, 0x8, P1 ;  /* 0x000000080300780c */ /* 0x000fe20000f24270 */
[----:B------:R-:W-:Y:S01]  /*8330*/  FMUL R113, R113, R153 ;  /* 0x0000009971717220 */ /* 0x000fe20000400000 */
[----:B------:R-:W-:Y:S01]  /*8340*/  F2FP.TF32.F32.PACK_B R9, R9 ;  /* 0x00000009ff09723e */ /* 0x000fe200024050ff */
[-C--:B------:R-:W-:Y:S01]  /*8350*/  FMUL R115, R115, R153.reuse ;  /* 0x0000009973737220 */ /* 0x080fe20000400000 */
[----:B-1----:R-:W-:Y:S01]  /*8360*/  FMUL R11, R60, R153 ;  /* 0x000000993c0b7220 */ /* 0x002fe20000400000 */
[----:B------:R-:W-:Y:S01]  /*8370*/  F2FP.TF32.F32.PACK_B R59, R59 ;  /* 0x0000003bff3b723e */ /* 0x000fe200024050ff */
[-C--:B------:R-:W-:Y:S01]  /*8380*/  FMUL R117, R117, R153.reuse ;  /* 0x0000009975757220 */ /* 0x080fe20000400000 */
        /* <DEDUP_REMOVED lines=47> */
[----:B------:R-:W-:Y:S01]  /*8680*/  ISETP.GT.AND P0, PT, R0, 0x58, PT ;  /* 0x000000580000780c */ /* 0x000fe20003f04270 */
[----:B------:R-:W-:Y:S01]  /*8690*/  FMUL R147, R147, R153 ;  /* 0x0000009993937220 */ /* 0x000fe20000400000 */
[----:B------:R-:W-:Y:S01]  /*86a0*/  F2FP.TF32.F32.PACK_B R11, R11 ;  /* 0x0000000bff0b723e */ /* 0x000fe200024050ff */
[----:B------:R-:W-:Y:S01]  /*86b0*/  @P4 STG.E desc[UR36][R6.64+0x124], R63 ;  /* 0x0001243f06004986 */ /* 0x000fe2000c101924 */
[C---:B------:R-:W-:Y:S01]  /*86c0*/  ISETP.GT.AND P4, PT, R3.reuse, 0x8, P2 ;  /* 0x000000080300780c */ /* 0x040fe20001784270 */
        /* <DEDUP_REMOVED lines=10> */
[----:B------:R-:W-:-:S02]  /*8770*/  ISETP.GT.AND P0, PT, R3, 0x8, P0 ;  /* 0x000000080300780c */ /* 0x000fc40000704270 */
[----:B------:R-:W-:Y:S01]  /*8780*/  F2FP.TF32.F32.PACK_B R9, R9 ;  /* 0x00000009ff09723e */ /* 0x000fe200024050ff */
[----:B-1----:R-:W-:Y:S01]  /*8790*/  FMUL R13, R72, R153 ;  /* 0x00000099480d7220 */ /* 0x002fe20000400000 */
[----:B------:R-:W-:-:S03]  /*87a0*/  F2FP.TF32.F32.PACK_B R71, R71 ;  /* 0x00000047ff47723e */ /* 0x000fc600024050ff */
[----:B------:R0:W-:Y:S01]  /*87b0*/  @P1 STG.E desc[UR36][R6.64+0x140], R9 ;  /* 0x0001400906001986 */ /* 0x0001e2000c101924 */
[C---:B------:R-:W-:Y:S02]  /*87c0*/  ISETP.GT.AND P1, PT, R0.reuse, 0x60, PT ;  /* 0x000000600000780c */ /* 0x040fe40003f24270 */
[----:B------:R-:W-:Y:S01]  /*87d0*/  F2FP.TF32.F32.PACK_B R13, R13 ;  /* 0x0000000dff0d723e */ /* 0x000fe200024050ff */
[----:B------:R-:W-:Y:S01]  /*87e0*/  @P4 STG.E desc[UR36][R6.64+0x144], R67 ;  /* 0x0001444306004986 */ /* 0x000fe2000c101924 */
[C---:B------:R-:W-:Y:S02]  /*87f0*/  ISETP.GT.AND P4, PT, R3.reuse, 0x8, P2 ;  /* 0x000000080300780c */ /* 0x040fe40001784270 */
[----:B------:R-:W-:Y:S01]  /*8800*/  ISETP.GT.AND P2, PT, R0, 0x61, PT ;  /* 0x000000610000780c */ /* 0x000fe20003f44270 */
[----:B------:R1:W-:Y:S01]  /*8810*/  @P5 STG.E desc[UR36][R4.64+0x160], R11 ;  /* 0x0001600b04005986 */ /* 0x0003e2000c101924 */
[C---:B------:R-:W-:Y:S02]  /*8820*/  ISETP.GT.AND P5, PT, R3.reuse, RZ, P1 ;  /* 0x000000ff0300720c */ /* 0x040fe40000fa4270 */
[----:B------:R-:W-:Y:S01]  /*8830*/  F2FP.TF32.F32.PACK_B R73, R73 ;  /* 0x00000049ff49723e */ /* 0x000fe200024050ff */
[----:B0-----:R-:W-:Y:S01]  /*8840*/  FMUL R9, R70, R153 ;  /* 0x0000009946097220 */ /* 0x001fe20000400000 */
[----:B------:R-:W-:Y:S01]  /*8850*/  @P3 STG.E desc[UR36][R4.64+0x164], R69 ;  /* 0x0001644504003986 */ /* 0x000fe2000c101924 */
[----:B------:R-:W-:-:S02]  /*8860*/  ISETP.GT.AND P3, PT, R3, RZ, P2 ;  /* 0x000000ff0300720c */ /* 0x000fc40001764270 */
[----:B------:R-:W-:Y:S02]  /*8870*/  ISETP.GT.AND P1, PT, R3, 0x8, P1 ;  /* 0x000000080300780c */ /* 0x000fe40000f24270 */
        /* <DEDUP_REMOVED lines=252> */
[----:B------:R-:W-:Y:S01]  /*9840*/  @P3 STG.E desc[UR36][R4.64+0x364], R133 ;  /* 0x0003648504003986 */ /* 0x000fe2000c101924 */
[----:B0-----:R-:W-:Y:S01]  /*9850*/  FMUL R9, R134, R153 ;  /* 0x0000009986097220 */ /* 0x001fe20000400000 */
[----:B------:R-:W-:-:S02]  /*9860*/  ISETP.GT.AND P3, PT, R3, RZ, P2 ;  /* 0x000000ff0300720c */ /* 0x000fc40001764270 */
[----:B------:R-:W-:Y:S02]  /*9870*/  ISETP.GT.AND P1, PT, R3, 0x8, P1 ;  /* 0x000000080300780c */ /* 0x000fe40000f24270 */
[----:B------:R-:W-:Y:S01]  /*9880*/  F2FP.TF32.F32.PACK_B R9, R9 ;  /* 0x00000009ff09723e */ /* 0x000fe200024050ff */
[----:B-1----:R-:W-:Y:S01]  /*9890*/  FMUL R11, R140, R153 ;  /* 0x000000998c0b7220 */ /* 0x002fe20000400000 */
[----:B------:R-:W-:-:S03]  /*98a0*/  F2FP.TF32.F32.PACK_B R139, R139 ;  /* 0x0000008bff8b723e */ /* 0x000fc600024050ff */
[----:B------:R0:W-:Y:S01]  /*98b0*/  @P0 STG.E desc[UR36][R6.64+0x360], R9 ;  /* 0x0003600906000986 */ /* 0x0001e2000c101924 */
[----:B------:R-:W-:Y:S02]  /*98c0*/  F2FP.TF32.F32.PACK_B R141, R141 ;  /* 0x0000008dff8d723e */ /* 0x000fe400024050ff */
[----:B------:R-:W-:Y:S01]  /*98d0*/  F2FP.TF32.F32.PACK_B R11, R11 ;  /* 0x0000000bff0b723e */ /* 0x000fe200024050ff */
[----:B------:R-:W-:Y:S01]  /*98e0*/  @P4 STG.E desc[UR36][R6.64+0x364], R135 ;  /* 0x0003648706004986 */ /* 0x000fe2000c101924 */
[C---:B------:R-:W-:Y:S02]  /*98f0*/  ISETP.GT.AND P4, PT, R0.reuse, 0xe8, PT ;  /* 0x000000e80000780c */ /* 0x040fe40003f84270 */
[----:B------:R-:W-:Y:S01]  /*9900*/  F2FP.TF32.F32.PACK_B R143, R143 ;  /* 0x0000008fff8f723e */ /* 0x000fe200024050ff */
[----:B------:R1:W-:Y:S01]  /*9910*/  @P5 STG.E desc[UR36][R4.64+0x380], R13 ;  /* 0x0003800d04005986 */ /* 0x0003e2000c101924 */
[----:B------:R-:W-:Y:S02]  /*9920*/  ISETP.GT.AND P5, PT, R0, 0xe9, PT ;  /* 0x000000e90000780c */ /* 0x000fe40003fa4270 */
[----:B------:R-:W-:Y:S01]  /*9930*/  F2FP.TF32.F32.PACK_B R145, R145 ;  /* 0x00000091ff91723e */ /* 0x000fe200024050ff */
[----:B------:R-:W-:Y:S01]  /*9940*/  @P3 STG.E desc[UR36][R4.64+0x384], R137 ;  /* 0x0003848904003986 */ /* 0x000fe2000c101924 */
[C---:B------:R-:W-:Y:S01]  /*9950*/  ISETP.GT.AND P3, PT, R3.reuse, 0x8, P2 ;  /* 0x000000080300780c */ /* 0x040fe20001764270 */
[----:B0-----:R-:W-:Y:S01]  /*9960*/  FMUL R9, R138, R153 ;  /* 0x000000998a097220 */ /* 0x001fe20000400000 */
[----:B------:R-:W-:-:S02]  /*9970*/  ISETP.GT.AND P2, PT, R3, RZ, P4 ;  /* 0x000000ff0300720c */ /* 0x000fc40002744270 */
[C---:B------:R-:W-:Y:S02]  /*9980*/  ISETP.GT.AND P0, PT, R3.reuse, RZ, P5 ;  /* 0x000000ff0300720c */ /* 0x040fe40002f04270 */
[C---:B------:R-:W-:Y:S01]  /*9990*/  ISETP.GT.AND P4, PT, R3.reuse, 0x8, P4 ;  /* 0x000000080300780c */ /* 0x040fe20002784270 */
[----:B-1----:R-:W-:Y:S01]  /*99a0*/  FMUL R13, R142, R153 ;  /* 0x000000998e0d7220 */ /* 0x002fe20000400000 */
[----:B------:R-:W-:Y:S02]  /*99b0*/  ISETP.GT.AND P5, PT, R3, 0x8, P5 ;  /* 0x000000080300780c */ /* 0x000fe40002fa4270 */
[----:B------:R-:W-:Y:S02]  /*99c0*/  F2FP.TF32.F32.PACK_B R9, R9 ;  /* 0x00000009ff09723e */ /* 0x000fe400024050ff */
[----:B------:R-:W-:Y:S02]  /*99d0*/  F2FP.TF32.F32.PACK_B R13, R13 ;  /* 0x0000000dff0d723e */ /* 0x000fe400024050ff */
[----:B------:R-:W-:Y:S01]  /*99e0*/  F2FP.TF32.F32.PACK_B R147, R147 ;  /* 0x00000093ff93723e */ /* 0x000fe200024050ff */
[----:B------:R0:W-:Y:S01]  /*99f0*/  @P1 STG.E desc[UR36][R6.64+0x380], R9 ;  /* 0x0003800906001986 */ /* 0x0001e2000c101924 */
[----:B------:R-:W-:-:S02]  /*9a00*/  ISETP.GT.AND P1, PT, R0, 0xf8, PT ;  /* 0x000000f80000780c */ /* 0x000fc40003f24270 */
        /* <DEDUP_REMOVED lines=8> */
[----:B0-----:R-:W-:Y:S01]  /*9a90*/  FMUL R9, R144, R153 ;  /* 0x0000009990097220 */ /* 0x001fe20000400000 */
[----:B------:R-:W-:-:S02]  /*9aa0*/  ISETP.GT.AND P0, PT, R0, 0xf9, PT ;  /* 0x000000f90000780c */ /* 0x000fc40003f04270 */
[----:B------:R0:W-:Y:S01]  /*9ab0*/  @P4 STG.E desc[UR36][R6.64+0x3a0], R13 ;  /* 0x0003a00d06004986 */ /* 0x0001e2000c101924 */
[C---:B------:R-:W-:Y:S02]  /*9ac0*/  ISETP.GT.AND P4, PT, R3.reuse, RZ, P2 ;  /* 0x000000ff0300720c */ /* 0x040fe40001784270 */
[----:B------:R-:W-:Y:S01]  /*9ad0*/  F2FP.TF32.F32.PACK_B R9, R9 ;  /* 0x00000009ff09723e */ /* 0x000fe200024050ff */
[----:B------:R-:W-:Y:S01]  /*9ae0*/  @P5 STG.E desc[UR36][R6.64+0x3a4], R143 ;  /* 0x0003a48f06005986 */ /* 0x000fe2000c101924 */
[C---:B------:R-:W-:Y:S01]  /*9af0*/  ISETP.GT.AND P5, PT, R3.reuse, RZ, P3 ;  /* 0x000000ff0300720c */ /* 0x040fe20001fa4270 */
[----:B-1----:R-:W-:Y:S01]  /*9b00*/  FMUL R11, R146, R153 ;  /* 0x00000099920b7220 */ /* 0x002fe20000400000 */
[C---:B------:R-:W-:Y:S02]  /*9b10*/  ISETP.GT.AND P3, PT, R3.reuse, 0x8, P3 ;  /* 0x000000080300780c */ /* 0x040fe40001f64270 */
[----:B------:R-:W-:Y:S02]  /*9b20*/  ISETP.GT.AND P2, PT, R3, 0x8, P2 ;  /* 0x000000080300780c */ /* 0x000fe40001744270 */
[----:B------:R-:W-:Y:S01]  /*9b30*/  F2FP.TF32.F32.PACK_B R11, R11 ;  /* 0x0000000bff0b723e */ /* 0x000fe200024050ff */
[----:B0-----:R-:W-:-:S05]  /*9b40*/  FMUL R13, R150, R153 ;  /* 0x00000099960d7220 */ /* 0x001fca0000400000 */
[----:B------:R-:W-:Y:S01]  /*9b50*/  F2FP.TF32.F32.PACK_B R13, R13 ;  /* 0x0000000dff0d723e */ /* 0x000fe200024050ff */
[----:B------:R-:W-:Y:S01]  /*9b60*/  @P5 STG.E desc[UR36][R4.64+0x3c0], R9 ;  /* 0x0003c00904005986 */ /* 0x000fe2000c101924 */
[C---:B------:R-:W-:Y:S01]  /*9b70*/  ISETP.GT.AND P5, PT, R3.reuse, RZ, P1 ;  /* 0x000000ff0300720c */ /* 0x040fe20000fa4270 */
[----:B------:R-:W-:Y:S01]  /*9b80*/  @P3 IMAD.MOV.U32 R2, RZ, RZ, R6 ;  /* 0x000000ffff023224 */ /* 0x000fe200078e0006 */
[C---:B------:R-:W-:Y:S01]  /*9b90*/  ISETP.GT.AND P1, PT, R3.reuse, 0x8, P1 ;  /* 0x000000080300780c */ /* 0x040fe20000f24270 */
[----:B------:R-:W-:Y:S01]  /*9ba0*/  @P4 STG.E desc[UR36][R4.64+0x3c4], R145 ;  /* 0x0003c49104004986 */ /* 0x000fe2000c101924 */
[C---:B------:R-:W-:Y:S02]  /*9bb0*/  ISETP.GT.AND P4, PT, R3.reuse, RZ, P0 ;  /* 0x000000ff0300720c */ /* 0x040fe40000784270 */
[----:B------:R-:W-:Y:S01]  /*9bc0*/  ISETP.GT.AND P0, PT, R3, 0x8, P0 ;  /* 0x000000080300780c */ /* 0x000fe20000704270 */
[----:B------:R-:W-:-:S05]  /*9bd0*/  @P3 IMAD.MOV.U32 R3, RZ, RZ, R7 ;  /* 0x000000ffff033224 */ /* 0x000fca00078e0007 */
[----:B------:R0:W-:Y:S02]  /*9be0*/  @P3 STG.E desc[UR36][R2.64+0x3c0], R11 ;  /* 0x0003c00b02003986 */ /* 0x0001e4000c101924 */
[----:B0-----:R-:W-:Y:S02]  /*9bf0*/  @P2 IMAD.MOV.U32 R2, RZ, RZ, R6 ;  /* 0x000000ffff022224 */ /* 0x001fe400078e0006 */
[----:B------:R-:W-:-:S05]  /*9c00*/  @P2 IMAD.MOV.U32 R3, RZ, RZ, R7 ;  /* 0x000000ffff032224 */ /* 0x000fca00078e0007 */
[----:B------:R0:W-:Y:S02]  /*9c10*/  @P2 STG.E desc[UR36][R2.64+0x3c4], R147 ;  /* 0x0003c49302002986 */ /* 0x0001e4000c101924 */
[----:B0-----:R-:W-:Y:S02]  /*9c20*/  @P5 IMAD.MOV.U32 R2, RZ, RZ, R4 ;  /* 0x000000ffff025224 */ /* 0x001fe400078e0004 */
[----:B------:R-:W-:-:S05]  /*9c30*/  @P5 IMAD.MOV.U32 R3, RZ, RZ, R5 ;  /* 0x000000ffff035224 */ /* 0x000fca00078e0005 */
[----:B------:R0:W-:Y:S04]  /*9c40*/  @P5 STG.E desc[UR36][R2.64+0x3e0], R15 ;  /* 0x0003e00f02005986 */ /* 0x0001e8000c101924 */
[----:B------:R1:W-:Y:S01]  /*9c50*/  @P4 STG.E desc[UR36][R4.64+0x3e4], R149 ;  /* 0x0003e49504004986 */ /* 0x0003e2000c101924 */
[----:B0-----:R-:W-:Y:S02]  /*9c60*/  @P1 IMAD.MOV.U32 R2, RZ, RZ, R6 ;  /* 0x000000ffff021224 */ /* 0x001fe400078e0006 */
[----:B------:R-:W-:-:S05]  /*9c70*/  @P1 IMAD.MOV.U32 R3, RZ, RZ, R7 ;  /* 0x000000ffff031224 */ /* 0x000fca00078e0007 */
[----:B------:R1:W-:Y:S04]  /*9c80*/  @P1 STG.E desc[UR36][R2.64+0x3e0], R13 ;  /* 0x0003e00d02001986 */ /* 0x0003e8000c101924 */
[----:B------:R1:W-:Y:S02]  /*9c90*/  @P0 STG.E desc[UR36][R6.64+0x3e4], R151 ;  /* 0x0003e49706000986 */ /* 0x0003e4000c101924 */
.L_x_286:
[----:B------:R-:W-:Y:S05]  /*9ca0*/  BSYNC B0 ;  /* 0x0000000000007941 */ /* 0x000fea0003800000 */
.L_x_32:
[----:B-1----:R-:W2:Y:S01]  /*9cb0*/  LDL.64 R2, [R1] ;  /* 0x0000000001027983 */ /* 0x002ea20000100a00 */
[----:B------:R-:W-:Y:S01]  /*9cc0*/  ULDC.64 UR4, c[0x0][0x650] ;  /* 0x0001940000047ab9 */ /* 0x000fe20000000a00 */
[----:B------:R1:W-:Y:S01]  /*9cd0*/  SYNCS.ARRIVE.TRANS64.A1T0 RZ, [R160+UR45], RZ ;  /* 0x000000ffa0ff79a7 */ /* 0x0003e2000810002d */
[----:B------:R-:W-:Y:S01]  /*9ce0*/  PRMT R0, RZ, 0x7610, R0 ;  /* 0x00007610ff007816 */ /* 0x000fe20000000000 */
[----:B-----5:R-:W-:Y:S02]  /*9cf0*/  IMAD.MOV.U32 R19, RZ, RZ, -0x1 ;  /* 0xffffffffff137424 */ /* 0x020fe400078e00ff */
[----:B------:R-:W-:Y:S01]  /*9d00*/  IMAD.MOV.U32 R22, RZ, RZ, -0x1 ;  /* 0xffffffffff167424 */ /* 0x000fe200078e00ff */
[----:B--2---:R-:W-:-:S04]  /*9d10*/  LEA R18, P0, R2, R18, 0x1 ;  /* 0x0000001202127211 */ /* 0x004fc800078008ff */
[----:B------:R-:W-:Y:S01]  /*9d20*/  LEA.HI.X R17, R2, R17, R23, 0x1, P0 ;  /* 0x0000001102117211 */ /* 0x000fe200000f0c17 */
[----:B------:R-:W-:Y:S01]  /*9d30*/  IMAD.MOV.U32 R2, RZ, RZ, -0x1 ;  /* 0xffffffffff027424 */ /* 0x000fe200078e00ff */
[----:B------:R-:W-:-:S04]  /*9d40*/  ISETP.GE.U32.AND P0, PT, R18, UR4, PT ;  /* 0x0000000412007c0c */ /* 0x000fc8000bf06070 */
[----:B------:R-:W-:-:S13]  /*9d50*/  ISETP.GE.U32.AND.EX P0, PT, R17, UR5, PT, P0 ;  /* 0x0000000511007c0c */ /* 0x000fda000bf06100 */
[----:B-1----:R-:W-:Y:S05]  /*9d60*/  @P0 BRA `(.L_x_287) ;  /* 0x0000000400700947 */ /* 0x002fea0003800000 */
[----:B----4-:R-:W1:Y:S01]  /*9d70*/  S2R R10, SR_CTAID.X ;  /* 0x00000000000a7919 */ /* 0x010e620000002500 */
[----:B---3--:R-:W2:Y:S01]  /*9d80*/  LDC.64 R8, c[0x0][0x628] ;  /* 0x00018a00ff087b82 */ /* 0x008ea20000000a00 */
[----:B------:R-:W-:Y:S01]  /*9d90*/  ULDC UR4, c[0x0][0x150] ;  /* 0x0000540000047ab9 */ /* 0x000fe20000000800 */
[----:B------:R-:W-:Y:S01]  /*9da0*/  IMAD.MOV.U32 R6, RZ, RZ, R18 ;  /* 0x000000ffff067224 */ /* 0x000fe200078e0012 */
[----:B------:R-:W3:Y:S01]  /*9db0*/  S2R R20, SR_CTAID.Y ;  /* 0x0000000000147919 */ /* 0x000ee20000002600 */
[----:B0-----:R-:W-:-:S04]  /*9dc0*/  IMAD.MOV.U32 R7, RZ, RZ, R17 ;  /* 0x000000ffff077224 */ /* 0x001fc800078e0011 */
[----:B------:R-:W0:Y:S08]  /*9dd0*/  LDC R15, c[0x0][0x144] ;  /* 0x00005100ff0f7b82 */ /* 0x000e300000000800 */
[----:B------:R-:W4:Y:S08]  /*9de0*/  LDC R0, c[0x0][0x630] ;  /* 0x00018c00ff007b82 */ /* 0x000f300000000800 */
[----:B------:R-:W0:Y:S01]  /*9df0*/  LDC.64 R12, c[0x0][0x620] ;  /* 0x00018800ff0c7b82 */ /* 0x000e220000000a00 */
[----:B--2---:R-:W-:-:S04]  /*9e00*/  ISETP.NE.U32.AND P0, PT, R8, RZ, PT ;  /* 0x000000ff0800720c */ /* 0x004fc80003f05070 */
[----:B------:R-:W-:Y:S02]  /*9e10*/  ISETP.NE.AND.EX P0, PT, R9, RZ, PT, P0 ;  /* 0x000000ff0900720c */ /* 0x000fe40003f05300 */
[----:B-1----:R-:W-:-:S05]  /*9e20*/  I2FP.F32.U32 R2, R10 ;  /* 0x0000000a00027245 */ /* 0x002fca0000201000 */
[----:B------:R-:W-:-:S04]  /*9e30*/  FMUL R2, R2, UR4 ;  /* 0x0000000402027c20 */ /* 0x000fc80008400000 */
[----:B------:R1:W2:Y:S02]  /*9e40*/  F2I.U32.TRUNC.NTZ R14, R2 ;  /* 0x00000002000e7305 */ /* 0x0002a4000020f000 */
[----:B---34-:R-:W-:Y:S05]  /*9e50*/  @!P0 BRA `(.L_x_288) ;  /* 0x0000000000288947 */ /* 0x018fea0003800000 */
[----:B------:R-:W3:Y:S02]  /*9e60*/  LDC R3, c[0x0][0x634] ;  /* 0x00018d00ff037b82 */ /* 0x000ee40000000800 */
[----:B---3--:R-:W-:-:S05]  /*9e70*/  IADD3 R7, P0, R18, R3, RZ ;  /* 0x0000000312077210 */ /* 0x008fca0007f1e0ff */
[----:B------:R-:W-:-:S04]  /*9e80*/  IMAD.X R11, RZ, RZ, R17, P0 ;  /* 0x000000ffff0b7224 */ /* 0x000fc800000e0611 */
[----:B-1----:R-:W-:-:S04]  /*9e90*/  IMAD.WIDE.U32 R2, R11, R8, RZ ;  /* 0x000000080b027225 */ /* 0x002fc800078e00ff */
[----:B------:R-:W-:-:S04]  /*9ea0*/  IMAD.WIDE.U32 R4, P0, R7, R9, R2 ;  /* 0x0000000907047225 */ /* 0x000fc80007800002 */
[----:B------:R-:W-:-:S04]  /*9eb0*/  IMAD.WIDE.U32 R2, R7, R8, RZ ;  /* 0x0000000807027225 */ /* 0x000fc800078e00ff */
[----:B------:R-:W-:Y:S01]  /*9ec0*/  IMAD.X R7, RZ, RZ, RZ, P0 ;  /* 0x000000ffff077224 */ /* 0x000fe200000e06ff */
[----:B------:R-:W-:Y:S01]  /*9ed0*/  IADD3 RZ, P0, R3, R4, RZ ;  /* 0x0000000403ff7210 */ /* 0x000fe20007f1e0ff */
[----:B------:R-:W-:-:S04]  /*9ee0*/  IMAD.MOV.U32 R6, RZ, RZ, R5 ;  /* 0x000000ffff067224 */ /* 0x000fc800078e0005 */
[----:B------:R-:W-:-:S08]  /*9ef0*/  IMAD.WIDE.U32.X R6, R11, R9, R6, P0 ;  /* 0x000000090b067225 */ /* 0x000fd000000e0406 */
.L_x_288:
[----:B------:R-:W3:Y:S01]  /*9f00*/  LDC.64 R26, c[0x0][0x640] ;  /* 0x00019000ff1a7b82 */ /* 0x000ee20000000a00 */
[-C--:B------:R-:W-:Y:S01]  /*9f10*/  SHF.R.U64 R11, R6, R0.reuse, R7 ;  /* 0x00000000060b7219 */ /* 0x080fe20000001207 */
[----:B------:R-:W-:Y:S01]  /*9f20*/  IMAD.MOV.U32 R19, RZ, RZ, R17 ;  /* 0x000000ffff137224 */ /* 0x000fe200078e0011 */
[----:B------:R-:W-:Y:S01]  /*9f30*/  SHF.R.U32.HI R0, RZ, R0, R7 ;  /* 0x00000000ff007219 */ /* 0x000fe20000011607 */
[----:B--2---:R-:W-:Y:S01]  /*9f40*/  IMAD.MOV R14, RZ, RZ, -R14 ;  /* 0x000000ffff0e7224 */ /* 0x004fe200078e0a0e */
[----:B------:R-:W-:Y:S01]  /*9f50*/  IADD3 R5, P0, RZ, -R11, RZ ;  /* 0x8000000bff057210 */ /* 0x000fe20007f1e0ff */
[----:B------:R-:W-:Y:S01]  /*9f60*/  ULDC UR4, c[0x0][0x154] ;  /* 0x0000550000047ab9 */ /* 0x000fe20000000800 */
[----:B------:R-:W-:Y:S01]  /*9f70*/  IMAD.MOV.U32 R7, RZ, RZ, 0x1 ;  /* 0x00000001ff077424 */ /* 0x000fe200078e00ff */
[----:B------:R-:W2:Y:S01]  /*9f80*/  LDC R4, c[0x0][0x618] ;  /* 0x00018600ff047b82 */ /* 0x000ea20000000800 */
[----:B0-----:R-:W-:Y:S02]  /*9f90*/  IMAD R22, R15, R14, R10 ;  /* 0x0000000e0f167224 */ /* 0x001fe400078e020a */
[----:B------:R-:W-:-:S04]  /*9fa0*/  IMAD.X R3, RZ, RZ, ~R0, P0 ;  /* 0x000000ffff037224 */ /* 0x000fc800000e0e00 */
[-C--:B------:R-:W-:Y:S01]  /*9fb0*/  IMAD R0, R3, R12.reuse, RZ ;  /* 0x0000000c03007224 */ /* 0x080fe200078e02ff */
[----:B------:R-:W0:Y:S01]  /*9fc0*/  LDC R6, c[0x0][0x608] ;  /* 0x00018200ff067b82 */ /* 0x000e220000000800 */
[----:B-1----:R-:W-:-:S04]  /*9fd0*/  IMAD.WIDE.U32 R2, R5, R12, R18 ;  /* 0x0000000c05027225 */ /* 0x002fc800078e0012 */
[----:B------:R-:W-:Y:S01]  /*9fe0*/  IMAD R5, R5, R13, R0 ;  /* 0x0000000d05057224 */ /* 0x000fe200078e0200 */
[----:B------:R-:W-:Y:S02]  /*9ff0*/  I2FP.F32.U32 R0, R20 ;  /* 0x0000001400007245 */ /* 0x000fe40000201000 */
[----:B------:R-:W1:Y:S01]  /*a000*/  LDC R24, c[0x0][0x658] ;  /* 0x00019600ff187b82 */ /* 0x000e620000000800 */
[----:B------:R-:W-:Y:S01]  /*a010*/  IMAD.IADD R3, R3, 0x1, R5 ;  /* 0x0000000103037824 */ /* 0x000fe200078e0205 */
[----:B---3--:R-:W-:Y:S01]  /*a020*/  ISETP.NE.U32.AND P0, PT, R26, RZ, PT ;  /* 0x000000ff1a00720c */ /* 0x008fe20003f05070 */
[----:B------:R-:W-:Y:S01]  /*a030*/  FMUL R0, R0, UR4 ;  /* 0x0000000400007c20 */ /* 0x000fe20008400000 */
[----:B------:R-:W-:Y:S02]  /*a040*/  IMAD.MOV.U32 R5, RZ, RZ, -0x1 ;  /* 0xffffffffff057424 */ /* 0x000fe400078e00ff */
[----:B------:R-:W-:Y:S01]  /*a050*/  ISETP.NE.AND.EX P0, PT, R27, RZ, PT, P0 ;  /* 0x000000ff1b00720c */ /* 0x000fe20003f05300 */
[----:B------:R3:W4:Y:S01]  /*a060*/  F2I.U32.TRUNC.NTZ R12, R0 ;  /* 0x00000000000c7305 */ /* 0x000722000020f000 */
[----:B------:R-:W3:Y:S01]  /*a070*/  LDC R15, c[0x0][0x148] ;  /* 0x00005200ff0f7b82 */ /* 0x000ee20000000800 */
[----:B--2---:R-:W-:-:S02]  /*a080*/  SHF.R.U64 R10, R2, R4, R3 ;  /* 0x00000004020a7219 */ /* 0x004fc40000001203 */
[----:B------:R-:W-:-:S05]  /*a090*/  SHF.R.U32.HI R3, RZ, R4, R3 ;  /* 0x00000004ff037219 */ /* 0x000fca0000011603 */
[----:B------:R-:W2:Y:S01]  /*a0a0*/  LDC R14, c[0x0][0x600] ;  /* 0x00018000ff0e7b82 */ /* 0x000ea20000000800 */
[-CC-:B0-----:R-:W-:Y:S02]  /*a0b0*/  SHF.R.U64 R8, R10, R6.reuse, R3.reuse ;  /* 0x000000060a087219 */ /* 0x181fe40000001203 */
[----:B------:R-:W-:-:S05]  /*a0c0*/  SHF.R.U32.HI R3, RZ, R6, R3 ;  /* 0x00000006ff037219 */ /* 0x000fca0000011603 */
[----:B------:R-:W0:Y:S01]  /*a0d0*/  LDC R21, c[0x0][0x648] ;  /* 0x00019200ff157b82 */ /* 0x000e220000000800 */
[-CC-:B-1----:R-:W-:Y:S02]  /*a0e0*/  SHF.R.U64 R13, R8, R24.reuse, R3.reuse ;  /* 0x00000018080d7219 */ /* 0x182fe40000001203 */
[-C--:B------:R-:W-:Y:S02]  /*a0f0*/  SHF.L.U32 R5, R5, R24.reuse, RZ ;  /* 0x0000001805057219 */ /* 0x080fe400000006ff */
[-C--:B------:R-:W-:Y:S01]  /*a100*/  SHF.R.U32.HI R3, RZ, R24.reuse, R3 ;  /* 0x00000018ff037219 */ /* 0x080fe20000011603 */
[----:B------:R-:W-:Y:S01]  /*a110*/  IMAD.MOV.U32 R2, RZ, RZ, R13 ;  /* 0x000000ffff027224 */ /* 0x000fe200078e000d */
[----:B------:R-:W-:Y:S01]  /*a120*/  SHF.L.U32 R24, R7, R24, RZ ;  /* 0x0000001807187219 */ /* 0x000fe200000006ff */
[----:B------:R-:W1:Y:S01]  /*a130*/  LDC R25, c[0x0][0x638] ;  /* 0x00018e00ff197b82 */ /* 0x000e620000000800 */
[----:B------:R-:W-:-:S07]  /*a140*/  LOP3.LUT R19, RZ, R5, RZ, 0x33, !PT ;  /* 0x00000005ff137212 */ /* 0x000fce00078e33ff */
[----:B------:R-:W0:Y:S01]  /*a150*/  LDC R28, c[0x0][0x610] ;  /* 0x00018400ff1c7b82 */ /* 0x000e220000000800 */
[----:B----4-:R-:W-:Y:S05]  /*a160*/  @!P0 BRA `(.L_x_289) ;  /* 0x0000000000288947 */ /* 0x010fea0003800000 */
[----:B---3--:R-:W3:Y:S02]  /*a170*/  LDC R0, c[0x0][0x64c] ;  /* 0x00019300ff007b82 */ /* 0x008ee40000000800 */
[----:B---3--:R-:W-:-:S05]  /*a180*/  IADD3 R7, P0, R13, R0, RZ ;  /* 0x000000000d077210 */ /* 0x008fca0007f1e0ff */
        /* <DEDUP_REMOVED lines=8> */
.L_x_289:
[----:B------:R-:W4:Y:S01]  /*a210*/  LDC R4, c[0x0][0x65c] ;  /* 0x00019700ff047b82 */ /* 0x000f220000000800 */
[----:B0--3--:R-:W-:Y:S01]  /*a220*/  SHF.R.U64 R0, R2, R21, R3 ;  /* 0x0000001502007219 */ /* 0x009fe20000001203 */
[----:B--2---:R-:W-:Y:S01]  /*a230*/  VIADD R3, R14, 0xffffffff ;  /* 0xffffffff0e037836 */ /* 0x004fe20000000000 */
[----:B------:R-:W-:Y:S01]  /*a240*/  LOP3.LUT R19, R8, R19, RZ, 0xc0, !PT ;  /* 0x0000001308137212 */ /* 0x000fe200078ec0ff */
[----:B------:R-:W-:Y:S02]  /*a250*/  IMAD.MOV R12, RZ, RZ, -R12 ;  /* 0x000000ffff0c7224 */ /* 0x000fe400078e0a0c */
[----:B------:R-:W-:Y:S01]  /*a260*/  IMAD.MOV R2, RZ, RZ, -R0 ;  /* 0x000000ffff027224 */ /* 0x000fe200078e0a00 */
[----:B------:R-:W-:Y:S01]  /*a270*/  LOP3.LUT R3, R10, R3, RZ, 0xc0, !PT ;  /* 0x000000030a037212 */ /* 0x000fe200078ec0ff */
[----:B------:R-:W-:Y:S02]  /*a280*/  IMAD R19, R24, R0, R19 ;  /* 0x0000000018137224 */ /* 0x000fe400078e0213 */
[----:B-1----:R-:W-:-:S04]  /*a290*/  IMAD R0, R2, R25, R13 ;  /* 0x0000001902007224 */ /* 0x002fc800078e020d */
[----:B------:R-:W-:Y:S01]  /*a2a0*/  IMAD R2, R0, R14, R3 ;  /* 0x0000000e00027224 */ /* 0x000fe200078e0203 */
[----:B----4-:R-:W-:Y:S01]  /*a2b0*/  ISETP.NE.AND P0, PT, R4, 0x1, PT ;  /* 0x000000010400780c */ /* 0x010fe20003f05270 */
[----:B------:R-:W-:-:S05]  /*a2c0*/  IMAD.MOV.U32 R4, RZ, RZ, 0x1 ;  /* 0x00000001ff047424 */ /* 0x000fca00078e00ff */
[----:B------:R-:W-:-:S07]  /*a2d0*/  PRMT R0, R4, 0x7610, R0 ;  /* 0x0000761004007816 */ /* 0x000fce0000000000 */
[----:B------:R-:W-:-:S04]  /*a2e0*/  @P0 IMAD R22, R15, R12, R20 ;  /* 0x0000000c0f160224 */ /* 0x000fc800078e0214 */
[----:B------:R-:W-:-:S05]  /*a2f0*/  IMAD R19, R19, R28, R22 ;  /* 0x0000001c13137224 */ /* 0x000fca00078e0216 */
[----:B------:R-:W-:Y:S02]  /*a300*/  SEL R22, R2, R19, !P0 ;  /* 0x0000001302167207 */ /* 0x000fe40004000000 */
[----:B------:R-:W-:Y:S01]  /*a310*/  SEL R19, R19, R2, !P0 ;  /* 0x0000000213137207 */ /* 0x000fe20004000000 */
[----:B------:R-:W-:-:S07]  /*a320*/  IMAD.MOV.U32 R2, RZ, RZ, R11 ;  /* 0x000000ffff027224 */ /* 0x000fce00078e000b */
.L_x_287:
[----:B------:R-:W-:Y:S02]  /*a330*/  LOP3.LUT P0, RZ, R0, 0xff, RZ, 0xc0, !PT ;  /* 0x000000ff00ff7812 */ /* 0x000fe4000780c0ff */
[----:B------:R-:W-:-:S11]  /*a340*/  LOP3.LUT R173, R173, 0x1, RZ, 0x3c, !PT ;  /* 0x00000001adad7812 */ /* 0x000fd600078e3cff */
[----:B------:R-:W-:Y:S05]  /*a350*/  @P0 BRA `(.L_x_290) ;  /* 0xffffff70003c0947 */ /* 0x000fea000383ffff */
[----:B------:R-:W-:Y:S05]  /*a360*/  EXIT ;  /* 0x000000000000794d */ /* 0x000fea0003800000 */
.L_x_13:
[----:B------:R-:W-:-:S08]  /*a370*/  ISETP.NE.AND P0, PT, R0, RZ, PT ;  /* 0x000000ff0000720c */ /* 0x000fd00003f05270 */
[----:B0-----:R-:W0:-:S00]  /*a380*/  USETMAXREG.DEALLOC.CTAPOOL 0x28 ;  /* 0x00000028000079c8 */ /* 0x001e0000080e0500 */
[----:B------:R-:W-:Y:S05]  /*a390*/  @P0 EXIT ;  /* 0x000000000000094d */ /* 0x000fea0003800000 */
[----:B0-----:R-:W-:Y:S01]  /*a3a0*/  LOP3.LUT P0, RZ, R8, 0xff, RZ, 0xc0, !PT ;  /* 0x000000ff08ff7812 */ /* 0x001fe2000780c0ff */
[----:B------:R-:W-:Y:S02]  /*a3b0*/  IMAD.MOV.U32 R0, RZ, RZ, 0x1 ;  /* 0x00000001ff007424 */ /* 0x000fe400078e00ff */
[----:B------:R-:W-:-:S10]  /*a3c0*/  IMAD.MOV.U32 R7, RZ, RZ, RZ ;  /* 0x000000ffff077224 */ /* 0x000fd400078e00ff */
[----:B------:R-:W-:Y:S05]  /*a3d0*/  @!P0 BRA `(.L_x_291) ;  /* 0x0000000c001c8947 */ /* 0x000fea0003800000 */
[----:B------:R-:W-:Y:S01]  /*a3e0*/  LOP3.LUT P0, RZ, R4, 0x1f, RZ, 0xc0, !PT ;  /* 0x0000001f04ff7812 */ /* 0x000fe2000780c0ff */
[----:B------:R-:W-:Y:S01]  /*a3f0*/  ULDC UR5, c[0x0][0x658] ;  /* 0x0001960000057ab9 */ /* 0x000fe20000000800 */
[----:B------:R-:W-:Y:S01]  /*a400*/  UMOV UR6, 0xffffffff ;  /* 0xffffffff00067882 */ /* 0x000fe20000000000 */
[----:B------:R-:W-:Y:S01]  /*a410*/  BSSY B0, `(.L_x_291) ;  /* 0x00000c3000007945 */ /* 0x000fe20003800000 */
[----:B------:R-:W-:Y:S01]  /*a420*/  USHF.L.U32 UR6, UR6, UR5, URZ ;  /* 0x0000000506067299 */ /* 0x000fe2000800063f */
[C---:B------:R-:W-:Y:S01]  /*a430*/  ISETP.NE.AND P2, PT, R3.reuse, RZ, PT ;  /* 0x000000ff0300720c */ /* 0x040fe20003f45270 */
[----:B------:R-:W-:Y:S01]  /*a440*/  IMAD.MOV.U32 R8, RZ, RZ, 0x1 ;  /* 0x00000001ff087424 */ /* 0x000fe200078e00ff */
[----:B------:R-:W-:Y:S01]  /*a450*/  ISETP.NE.OR P0, PT, R3, RZ, !P0 ;  /* 0x000000ff0300720c */ /* 0x000fe20004705670 */
[----:B------:R-:W-:Y:S01]  /*a460*/  IMAD.MOV.U32 R0, RZ, RZ, 0x1 ;  /* 0x00000001ff007424 */ /* 0x000fe200078e00ff */
[----:B------:R-:W-:Y:S01]  /*a470*/  LOP3.LUT R6, R16, 0x2, RZ, 0xfc, !PT ;  /* 0x0000000210067812 */ /* 0x000fe200078efcff */
[----:B------:R-:W-:Y:S01]  /*a480*/  IMAD.MOV.U32 R7, RZ, RZ, RZ ;  /* 0x000000ffff077224 */ /* 0x000fe200078e00ff */
[----:B------:R-:W-:Y:S01]  /*a490*/  ULDC UR4, c[0x0][0x600] ;  /* 0x0001800000047ab9 */ /* 0x000fe20000000800 */
[----:B------:R-:W-:Y:S01]  /*a4a0*/  UMOV UR7, 0x1 ;  /* 0x0000000100077882 */ /* 0x000fe20000000000 */
[----:B------:R-:W-:-:S02]  /*a4b0*/  UIADD3 UR19, UR40, 0x1, URZ ;  /* 0x0000000128137890 */ /* 0x000fc4000fffe03f */
[----:B------:R-:W-:Y:S02]  /*a4c0*/  UIADD3 UR15, UR4, -0x1, URZ ;  /* 0xffffffff040f7890 */ /* 0x000fe4000fffe03f */
[----:B------:R-:W-:Y:S02]  /*a4d0*/  USHF.L.U32 UR17, UR7, UR5, URZ ;  /* 0x0000000507117299 */ /* 0x000fe4000800063f */
[----:B------:R-:W-:Y:S01]  /*a4e0*/  ULOP3.LUT UR16, URZ, UR6, URZ, 0x33, !UPT ;  /* 0x000000063f107292 */ /* 0x000fe2000f8e333f */
[----:B------:R-:W-:-:S11]  /*a4f0*/  ULDC.64 UR20, c[0x0][0x198] ;  /* 0x0000660000147ab9 */ /* 0x000fd60000000a00 */
.L_x_303:
[----:B------:R-:W-:-:S03]  /*a500*/  UMOV UR4, 0xffffffff ;  /* 0xffffffff00047882 */ /* 0x000fc60000000000 */
[----:B------:R-:W-:Y:S05]  /*a510*/  BRA.DIV UR4, `(.L_x_292) ;  /* 0x0000001204047947 */ /* 0x000fea000b800000 */
[----:B------:R-:W-:-:S13]  /*a520*/  ELECT P6, URZ, PT ;  /* 0x00000000003f782f */ /* 0x000fda00038c0000 */
.L_x_317:
[----:B------:R-:W0:Y:S01]  /*a530*/  LDC R3, c[0x0][0x28c] ;  /* 0x0000a300ff037b82 */ /* 0x000e220000000800 */
[----:B------:R-:W-:Y:S01]  /*a540*/  BSSY B1, `(.L_x_293) ;  /* 0x0000037000017945 */ /* 0x000fe20003800000 */
[----:B0-----:R-:W-:-:S13]  /*a550*/  ISETP.LT.OR P6, PT, R3, 0x1, !P6 ;  /* 0x000000010300780c */ /* 0x001fda00077c1670 */
[----:B------:R-:W-:Y:S05]  /*a560*/  @P6 BRA `(.L_x_294) ;  /* 0x0000000000d06947 */ /* 0x000fea0003800000 */
[----:B------:R-:W-:Y:S02]  /*a570*/  IMAD.SHL.U32 R22, R22, 0x100, RZ ;  /* 0x0000010016167824 */ /* 0x000fe400078e00ff */
[----:B------:R-:W-:Y:S02]  /*a580*/  IMAD.SHL.U32 R19, R19, 0x40, RZ ;  /* 0x0000004013137824 */ /* 0x000fe400078e00ff */
[----:B------:R-:W-:Y:S02]  /*a590*/  IMAD.MOV.U32 R12, RZ, RZ, RZ ;  /* 0x000000ffff0c7224 */ /* 0x000fe400078e00ff */
[----:B------:R-:W-:Y:S02]  /*a5a0*/  IMAD.U32 R13, RZ, RZ, UR19 ;  /* 0x00000013ff0d7e24 */ /* 0x000fe4000f8e00ff */
[----:B------:R-:W-:Y:S02]  /*a5b0*/  IMAD.MOV.U32 R3, RZ, RZ, R0 ;  /* 0x000000ffff037224 */ /* 0x000fe400078e0000 */
[----:B------:R-:W-:-:S07]  /*a5c0*/  IMAD.MOV.U32 R4, RZ, RZ, R7 ;  /* 0x000000ffff047224 */ /* 0x000fce00078e0007 */
.L_x_298:
[----:B------:R-:W0:Y:S01]  /*a5d0*/  S2R R10, SR_CgaCtaId ;  /* 0x00000000000a7919 */ /* 0x000e220000008800 */
[----:B------:R-:W-:Y:S01]  /*a5e0*/  MOV R5, 0x400 ;  /* 0x0000040000057802 */ /* 0x000fe20000000f00 */
[----:B------:R-:W1:Y:S03]  /*a5f0*/  @!P2 LDC R9, c[0x0][0x500] ;  /* 0x00014000ff09ab82 */ /* 0x000e660000000800 */
[----:B0-----:R-:W-:Y:S02]  /*a600*/  LEA R11, R10, R5, 0x18 ;  /* 0x000000050a0b7211 */ /* 0x001fe400078ec0ff */
[----:B------:R-:W-:-:S03]  /*a610*/  SHF.L.U32 R5, R3, 0x1f, RZ ;  /* 0x0000001f03057819 */ /* 0x000fc600000006ff */
[----:B------:R-:W-:-:S04]  /*a620*/  IMAD R10, R4, 0x8, R11 ;  /* 0x00000008040a7824 */ /* 0x000fc800078e020b */
[----:B------:R-:W0:Y:S02]  /*a630*/  SYNCS.PHASECHK.TRANS64.TRYWAIT P1, [R10+URZ+0x28], R5 ;  /* 0x000028050a0075a7 */ /* 0x000e24000802017f */
[----:B01----:R-:W-:Y:S05]  /*a640*/  @!P1 BRA `(.L_x_295) ;  /* 0x0000000c00d89947 */ /* 0x003fea0003800000 */
.L_x_318:
[----:B0-----:R-:W-:Y:S01]  /*a650*/  PRMT R5, R6, 0x9910, RZ ;  /* 0x0000991006057816 */ /* 0x001fe200000000ff */
[----:B------:R0:W-:Y:S03]  /*a660*/  @!P2 SYNCS.ARRIVE.TRANS64 RZ, [R10+URZ], R9 ;  /* 0x000000090affa9a7 */ /* 0x0001e6000800003f */
[----:B------:R-:W-:-:S13]  /*a670*/  ISETP.NE.AND P1, PT, R5, 0x2, PT ;  /* 0x000000020500780c */ /* 0x000fda0003f25270 */
[----:B0-----:R-:W-:Y:S05]  /*a680*/  @P1 BRA `(.L_x_296) ;  /* 0x0000000000041947 */ /* 0x001fea0003800000 */
[----:B------:R-:W-:Y:S01]  /*a690*/  BPT.TRAP 0x1 ;  /* 0x000000040000795c */ /* 0x000fe20000300000 */
.L_x_296:
[----:B------:R-:W-:Y:S05]  /*a6a0*/  @P0 BRA `(.L_x_297) ;  /* 0x0000000000040947 */ /* 0x000fea0003800000 */
[----:B------:R-:W-:Y:S01]  /*a6b0*/  BPT.TRAP 0x1 ;  /* 0x000000040000795c */ /* 0x000fe20000300000 */
.L_x_297:
[--C-:B------:R-:W-:Y:S01]  /*a6c0*/  IMAD R5, R4, 0x2000, R11.reuse ;  /* 0x0000200004057824 */ /* 0x100fe200078e020b */
[----:B------:R-:W-:Y:S01]  /*a6d0*/  R2UR UR9, R10 ;  /* 0x000000000a0972ca */ /* 0x000fe200000e0000 */
[C---:B------:R-:W-:Y:S01]  /*a6e0*/  IMAD R11, R4.reuse, 0x8000, R11 ;  /* 0x00008000040b7824 */ /* 0x040fe200078e020b */
[----:B------:R-:W-:Y:S01]  /*a6f0*/  UIADD3 UR4, UP0, UR20, 0xf0, URZ ;  /* 0x000000f014047890 */ /* 0x000fe2000ff1e03f */
[----:B------:R-:W-:Y:S01]  /*a700*/  VIADD R13, R13, 0xffffffff ;  /* 0xffffffff0d0d7836 */ /* 0x000fe20000000000 */
[----:B------:R-:W-:Y:S01]  /*a710*/  R2UR UR5, R5 ;  /* 0x00000000050572ca */ /* 0x000fe200000e0000 */
[----:B------:R-:W-:Y:S01]  /*a720*/  UIADD3 UR22, UP1, UR20, 0x1f0, URZ ;  /* 0x000001f014167890 */ /* 0x000fe2000ff3e03f */
[----:B------:R-:W-:Y:S01]  /*a730*/  R2UR UR8, R11 ;  /* 0x000000000b0872ca */ /* 0x000fe200000e0000 */
[----:B------:R-:W-:Y:S01]  /*a740*/  VIADD R4, R4, 0x1 ;  /* 0x0000000104047836 */ /* 0x000fe20000000000 */
[----:B------:R-:W-:Y:S01]  /*a750*/  R2UR UR11, R19 ;  /* 0x00000000130b72ca */ /* 0x000fe200000e0000 */
[----:B------:R-:W-:Y:S01]  /*a760*/  UIADD3.X UR23, URZ, UR21, URZ, UP1, !UPT ;  /* 0x000000153f177290 */ /* 0x000fe20008ffe43f */
[----:B------:R-:W-:Y:S01]  /*a770*/  R2UR UR10, R12 ;  /* 0x000000000c0a72ca */ /* 0x000fe200000e0000 */
[----:B------:R-:W-:Y:S01]  /*a780*/  UMOV UR6, 0x0 ;  /* 0x0000000000067882 */ /* 0x000fe20000000000 */
[----:B------:R-:W-:Y:S01]  /*a790*/  R2UR UR12, R2 ;  /* 0x00000000020c72ca */ /* 0x000fe200000e0000 */
[----:B------:R-:W-:Y:S01]  /*a7a0*/  UMOV UR7, 0x10000000 ;  /* 0x1000000000077882 */ /* 0x000fe20000000000 */
[----:B------:R-:W-:Y:S01]  /*a7b0*/  R2UR UR18, R22 ;  /* 0x00000000161272ca */ /* 0x000fe200000e0000 */
[----:B------:R-:W-:Y:S01]  /*a7c0*/  VIADD R12, R12, 0x20 ;  /* 0x000000200c0c7836 */ /* 0x000fe20000000000 */
[----:B------:R-:W-:Y:S01]  /*a7d0*/  ISETP.GT.AND P3, PT, R13, 0x1, PT ;  /* 0x000000010d00780c */ /* 0x000fe20003f64270 */
[----:B------:R-:W-:Y:S01]  /*a7e0*/  UIADD3 UR13, UR5, 0x180, URZ ;  /* 0x00000180050d7890 */ /* 0x000fe2000fffe03f */
[----:B------:R-:W-:Y:S01]  /*a7f0*/  ISETP.NE.AND P1, PT, R4, 0x5, PT ;  /* 0x000000050400780c */ /* 0x000fe20003f25270 */
[----:B------:R-:W-:-:S02]  /*a800*/  UIADD3.X UR5, URZ, UR21, URZ, UP0, !UPT ;  /* 0x000000153f057290 */ /* 0x000fc400087fe43f */
[----:B------:R-:W-:Y:S01]  /*a810*/  UIADD3 UR14, UR8, 0xa180, URZ ;  /* 0x0000a180080e7890 */ /* 0x000fe2000fffe03f */
[----:B------:R-:W-:Y:S02]  /*a820*/  SEL R10, RZ, 0x1, P1 ;  /* 0x00000001ff0a7807 */ /* 0x000fe40000800000 */
[----:B------:R-:W-:Y:S01]  /*a830*/  UMOV UR8, UR13 ;  /* 0x0000000d00087c82 */ /* 0x000fe20008000000 */
[----:B------:R-:W-:Y:S02]  /*a840*/  SEL R4, R4, RZ, P1 ;  /* 0x000000ff04047207 */ /* 0x000fe40000800000 */
[----:B------:R-:W-:Y:S01]  /*a850*/  LOP3.LUT R3, R3, R10, RZ, 0x3c, !PT ;  /* 0x0000000a03037212 */ /* 0x000fe200078e3cff */
[----:B------:R0:W-:Y:S02]  /*a860*/  UTMALDG.3D [UR8], [UR4], desc[UR6] ;  /* 0x00000608040075b4 */ /* 0x0001e40008011000 */
[----:B0-----:R-:W-:Y:S01]  /*a870*/  UMOV UR8, UR14 ;  /* 0x0000000e00087c82 */ /* 0x001fe20008000000 */
[----:B------:R-:W-:-:S02]  /*a880*/  UMOV UR11, UR18 ;  /* 0x00000012000b7c82 */ /* 0x000fc40008000000 */
[----:B------:R0:W-:Y:S02]  /*a890*/  UTMALDG.3D [UR8], [UR22], desc[UR6] ;  /* 0x00000608160075b4 */ /* 0x0001e40008011000 */
[----:B0-----:R-:W-:Y:S05]  /*a8a0*/  @P3 BRA `(.L_x_298) ;  /* 0xfffffffc00483947 */ /* 0x001fea000383ffff */
.L_x_294:
[----:B------:R-:W-:Y:S05]  /*a8b0*/  BSYNC B1 ;  /* 0x0000000000017941 */ /* 0x000fea0003800000 */
.L_x_293:
[----:B------:R-:W2:Y:S01]  /*a8c0*/  LDL.64 R10, [R1] ;  /* 0x00000000010a7983 */ /* 0x000ea20000100a00 */
[----:B------:R-:W-:Y:S01]  /*a8d0*/  LOP3.LUT P4, RZ, R8, 0xff, RZ, 0xc0, !PT ;  /* 0x000000ff08ff7812 */ /* 0x000fe2000788c0ff */
[----:B------:R-:W-:Y:S01]  /*a8e0*/  VIADD R4, R7, UR40 ;  /* 0x0000002807047c36 */ /* 0x000fe20008000000 */
[----:B------:R-:W-:Y:S01]  /*a8f0*/  ULDC.64 UR4, c[0x0][0x650] ;  /* 0x0001940000047ab9 */ /* 0x000fe20000000a00 */
[----:B------:R-:W-:Y:S01]  /*a900*/  IMAD.U32 R7, RZ, RZ, UR40 ;  /* 0x00000028ff077e24 */ /* 0x000fe2000f8e00ff */
[----:B------:R-:W-:Y:S01]  /*a910*/  UISETP.GE.U32.AND UP0, UPT, UR40, 0x5, UPT ;  /* 0x000000052800788c */ /* 0x000fe2000bf06070 */
[----:B------:R-:W-:Y:S01]  /*a920*/  BSSY B1, `(.L_x_299) ;  /* 0x000006f000017945 */ /* 0x000fe20003800000 */
[----:B------:R-:W-:Y:S01]  /*a930*/  ISETP.GT.U32.AND P1, PT, R4, 0x4, PT ;  /* 0x000000040400780c */ /* 0x000fe20003f24070 */
[----:B------:R-:W-:Y:S01]  /*a940*/  IMAD.MOV.U32 R19, RZ, RZ, -0x1 ;  /* 0xffffffffff137424 */ /* 0x000fe200078e00ff */
[----:B------:R-:W-:Y:S01]  /*a950*/  PRMT R8, RZ, 0x7610, R8 ;  /* 0x00007610ff087816 */ /* 0x000fe20000000008 */
[----:B------:R-:W-:Y:S01]  /*a960*/  IMAD.MOV.U32 R22, RZ, RZ, -0x1 ;  /* 0xffffffffff167424 */ /* 0x000fe200078e00ff */
[----:B------:R-:W-:-:S02]  /*a970*/  ISETP.LT.U32.AND P1, PT, R7, 0x5, P1 ;  /* 0x000000050700780c */ /* 0x000fc40000f21070 */
[----:B------:R-:W-:Y:S01]  /*a980*/  PLOP3.LUT P3, PT, PT, PT, UP0, 0x80, 0x0 ;  /* 0x000000000000781c */ /* 0x000fe20003f6f008 */
[----:B------:R-:W0:Y:S01]  /*a990*/  @P4 S2R R3, SR_CgaCtaId ;  /* 0x0000000000034919 */ /* 0x000e220000008800 */
[----:B------:R-:W-:-:S04]  /*a9a0*/  @P4 MOV R2, 0x400 ;  /* 0x0000040000024802 */ /* 0x000fc80000000f00 */
[----:B0-----:R-:W-:Y:S01]  /*a9b0*/  @P4 LEA R5, R3, R2, 0x18 ;  /* 0x0000000203054211 */ /* 0x001fe200078ec0ff */
[----:B------:R-:W-:-:S03]  /*a9c0*/  IMAD.WIDE.U32 R2, R4, -0x33333333, RZ ;  /* 0xcccccccd04027825 */ /* 0x000fc600078e00ff */
[----:B------:R0:W-:Y:S01]  /*a9d0*/  @P4 SYNCS.ARRIVE.TRANS64.A1T0 RZ, [R5+URZ+0x88], RZ ;  /* 0x000088ff05ff49a7 */ /* 0x0001e2000810003f */
[----:B------:R-:W-:Y:S01]  /*a9e0*/  IMAD.MOV.U32 R2, RZ, RZ, -0x1 ;  /* 0xffffffffff027424 */ /* 0x000fe200078e00ff */
[----:B0-----:R-:W-:Y:S02]  /*a9f0*/  SHF.R.U32.HI R5, RZ, 0x2, R3 ;  /* 0x00000002ff057819 */ /* 0x001fe40000011603 */
[----:B------:R-:W-:-:S03]  /*aa00*/  SEL R3, RZ, 0x1, !P1 ;  /* 0x00000001ff037807 */ /* 0x000fc60004800000 */
[----:B------:R-:W-:Y:S01]  /*aa10*/  IMAD R7, R5, -0x5, R4 ;  /* 0xfffffffb05077824 */ /* 0x000fe200078e0204 */
[----:B------:R-:W-:Y:S02]  /*aa20*/  LOP3.LUT R0, R0, R3, RZ, 0x3c, !PT ;  /* 0x0000000300007212 */ /* 0x000fe400078e3cff */
[----:B------:R-:W-:Y:S02]  /*aa30*/  PRMT R3, RZ, 0x7610, R3 ;  /* 0x00007610ff037816 */ /* 0x000fe40000000003 */
[----:B------:R-:W-:Y:S02]  /*aa40*/  @P3 LOP3.LUT R0, R0, 0x1, R5, 0x78, !PT ;  /* 0x0000000100003812 */ /* 0x000fe400078e7805 */
[----:B--2---:R-:W-:-:S04]  /*aa50*/  IADD3 R18, P4, R18, R10, RZ ;  /* 0x0000000a12127210 */ /* 0x004fc80007f9e0ff */
[----:B------:R-:W-:Y:S01]  /*aa60*/  ISETP.GE.U32.AND P1, PT, R18, UR4, PT ;  /* 0x0000000412007c0c */ /* 0x000fe2000bf26070 */
[----:B------:R-:W-:-:S05]  /*aa70*/  IMAD.X R17, R17, 0x1, R23, P4 ;  /* 0x0000000111117824 */ /* 0x000fca00020e0617 */
[----:B------:R-:W-:-:S13]  /*aa80*/  ISETP.GE.U32.AND.EX P1, PT, R17, UR5, PT, P1 ;  /* 0x0000000511007c0c */ /* 0x000fda000bf26110 */
[----:B------:R-:W-:Y:S05]  /*aa90*/  @P1 BRA `(.L_x_300) ;  /* 0x00000004005c1947 */ /* 0x000fea0003800000 */
[----:B------:R-:W0:Y:S01]  /*aaa0*/  S2R R11, SR_CTAID.X ;  /* 0x00000000000b7919 */ /* 0x000e220000002500 */
[----:B------:R-:W-:Y:S01]  /*aab0*/  ULDC.64 UR4, c[0x0][0x628] ;  /* 0x00018a0000047ab9 */ /* 0x000fe20000000a00 */
[----:B------:R-:W1:Y:S01]  /*aac0*/  LDC R12, c[0x0][0x144] ;  /* 0x00005100ff0c7b82 */ /* 0x000e620000000800 */
[----:B------:R-:W-:Y:S01]  /*aad0*/  ISETP.NE.U32.AND P1, PT, RZ, UR4, PT ;  /* 0x00000004ff007c0c */ /* 0x000fe2000bf25070 */
[----:B------:R-:W2:Y:S01]  /*aae0*/  S2R R9, SR_CTAID.Y ;  /* 0x0000000000097919 */ /* 0x000ea20000002600 */
[----:B------:R-:W-:Y:S01]  /*aaf0*/  ULDC UR6, c[0x0][0x150] ;  /* 0x0000540000067ab9 */ /* 0x000fe20000000800 */
[----:B------:R-:W-:Y:S01]  /*ab00*/  ULDC UR7, c[0x0][0x630] ;  /* 0x00018c0000077ab9 */ /* 0x000fe20000000800 */
[----:B------:R-:W-:Y:S01]  /*ab10*/  ISETP.NE.AND.EX P1, PT, RZ, UR5, PT, P1 ;  /* 0x00000005ff007c0c */ /* 0x000fe2000bf25310 */
[----:B------:R-:W-:Y:S01]  /*ab20*/  IMAD.MOV.U32 R2, RZ, RZ, R18 ;  /* 0x000000ffff027224 */ /* 0x000fe200078e0012 */
[----:B0-----:R-:W-:-:S05]  /*ab30*/  I2FP.F32.U32 R3, R11 ;  /* 0x0000000b00037245 */ /* 0x001fca0000201000 */
[----:B------:R-:W-:Y:S01]  /*ab40*/  FMUL R14, R3, UR6 ;  /* 0x00000006030e7c20 */ /* 0x000fe20008400000 */
[----:B------:R-:W-:-:S05]  /*ab50*/  IMAD.MOV.U32 R3, RZ, RZ, R17 ;  /* 0x000000ffff037224 */ /* 0x000fca00078e0011 */
[----:B--2---:R-:W-:Y:S05]  /*ab60*/  @!P1 BRA `(.L_x_301) ;  /* 0x0000000000289947 */ /* 0x004fea0003800000 */
[----:B------:R-:W-:Y:S02]  /*ab70*/  ULDC UR6, c[0x0][0x634] ;  /* 0x00018d0000067ab9 */ /* 0x000fe40000000800 */
[----:B------:R-:W-:-:S05]  /*ab80*/  IADD3 R3, P1, R18, UR6, RZ ;  /* 0x0000000612037c10 */ /* 0x000fca000ff3e0ff */
[----:B------:R-:W-:-:S04]  /*ab90*/  IMAD.X R13, RZ, RZ, R17, P1 ;  /* 0x000000ffff0d7224 */ /* 0x000fc800008e0611 */
[----:B------:R-:W-:-:S04]  /*aba0*/  IMAD.WIDE.U32 R4, R13, UR4, RZ ;  /* 0x000000040d047c25 */ /* 0x000fc8000f8e00ff */
[----:B------:R-:W-:-:S04]  /*abb0*/  IMAD.WIDE.U32 R4, P1, R3, UR5, R4 ;  /* 0x0000000503047c25 */ /* 0x000fc8000f820004 */
[----:B------:R-:W-:-:S04]  /*abc0*/  IMAD.WIDE.U32 R2, R3, UR4, RZ ;  /* 0x0000000403027c25 */ /* 0x000fc8000f8e00ff */
[----:B------:R-:W-:Y:S01]  /*abd0*/  IMAD.MOV.U32 R2, RZ, RZ, R5 ;  /* 0x000000ffff027224 */ /* 0x000fe200078e0005 */
[----:B------:R-:W-:Y:S01]  /*abe0*/  IADD3 RZ, P3, R3, R4, RZ ;  /* 0x0000000403ff7210 */ /* 0x000fe20007f7e0ff */
[----:B------:R-:W-:-:S04]  /*abf0*/  IMAD.X R3, RZ, RZ, RZ, P1 ;  /* 0x000000ffff037224 */ /* 0x000fc800008e06ff */
[----:B------:R-:W-:-:S08]  /*ac00*/  IMAD.WIDE.U32.X R2, R13, UR5, R2, P3 ;  /* 0x000000050d027c25 */ /* 0x000fd000098e0402 */
.L_x_301:
[--C-:B------:R-:W-:Y:S01]  /*ac10*/  SHF.R.U64 R10, R2, UR7, R3.reuse ;  /* 0x00000007020a7c19 */ /* 0x100fe20008001203 */
[----:B------:R-:W0:Y:S01]  /*ac20*/  F2I.U32.TRUNC.NTZ R14, R14 ;  /* 0x0000000e000e7305 */ /* 0x000e22000020f000 */
[----:B------:R-:W-:Y:S01]  /*ac30*/  SHF.R.U32.HI R2, RZ, UR7, R3 ;  /* 0x00000007ff027c19 */ /* 0x000fe20008011603 */
[----:B------:R-:W-:Y:S01]  /*ac40*/  ULDC.64 UR4, c[0x0][0x620] ;  /* 0x0001880000047ab9 */ /* 0x000fe20000000a00 */
[----:B------:R-:W-:Y:S01]  /*ac50*/  IADD3 R5, P1, RZ, -R10, RZ ;  /* 0x8000000aff057210 */ /* 0x000fe20007f3e0ff */
[----:B------:R-:W-:Y:S01]  /*ac60*/  IMAD.MOV.U32 R3, RZ, RZ, R17 ;  /* 0x000000ffff037224 */ /* 0x000fe200078e0011 */
[----:B------:R-:W-:-:S03]  /*ac70*/  ULDC.64 UR6, c[0x0][0x640] ;  /* 0x0001900000067ab9 */ /* 0x000fc60000000a00 */
[----:B------:R-:W-:Y:S01]  /*ac80*/  IMAD.X R2, RZ, RZ, ~R2, P1 ;  /* 0x000000ffff027224 */ /* 0x000fe200008e0e02 */
[----:B------:R-:W-:-:S03]  /*ac90*/  ISETP.NE.U32.AND P1, PT, RZ, UR6, PT ;  /* 0x00000006ff007c0c */ /* 0x000fc6000bf25070 */
[----:B------:R-:W-:Y:S01]  /*aca0*/  IMAD R4, R2, UR4, RZ ;  /* 0x0000000402047c24 */ /* 0x000fe2000f8e02ff */
[----:B------:R-:W-:Y:S01]  /*acb0*/  ISETP.NE.AND.EX P1, PT, RZ, UR7, PT, P1 ;  /* 0x00000007ff007c0c */ /* 0x000fe2000bf25310 */
[----:B------:R-:W-:-:S04]  /*acc0*/  IMAD.MOV.U32 R2, RZ, RZ, R18 ;  /* 0x000000ffff027224 */ /* 0x000fc800078e0012 */
[----:B------:R-:W-:Y:S01]  /*acd0*/  IMAD.WIDE.U32 R2, R5, UR4, R2 ;  /* 0x0000000405027c25 */ /* 0x000fe2000f8e0002 */
[----:B------:R-:W-:-:S03]  /*ace0*/  ULDC UR4, c[0x0][0x618] ;  /* 0x0001860000047ab9 */ /* 0x000fc60000000800 */
[----:B------:R-:W-:Y:S01]  /*acf0*/  IMAD R5, R5, UR5, R4 ;  /* 0x0000000505057c24 */ /* 0x000fe2000f8e0204 */
[----:B------:R-:W-:Y:S01]  /*ad00*/  ULDC UR5, c[0x0][0x154] ;  /* 0x0000550000057ab9 */ /* 0x000fe20000000800 */
[----:B0-----:R-:W-:Y:S02]  /*ad10*/  IMAD.MOV R4, RZ, RZ, -R14 ;  /* 0x000000ffff047224 */ /* 0x001fe400078e0a0e */
[----:B------:R-:W0:Y:S01]  /*ad20*/  LDC R14, c[0x0][0x148] ;  /* 0x00005200ff0e7b82 */ /* 0x000e220000000800 */
[----:B------:R-:W-:Y:S02]  /*ad30*/  IMAD.IADD R3, R3, 0x1, R5 ;  /* 0x0000000103037824 */ /* 0x000fe400078e0205 */
[----:B-1----:R-:W-:Y:S01]  /*ad40*/  IMAD R11, R12, R4, R11 ;  /* 0x000000040c0b7224 */ /* 0x002fe200078e020b */
[----:B------:R-:W-:Y:S02]  /*ad50*/  I2FP.F32.U32 R4, R9 ;  /* 0x0000000900047245 */ /* 0x000fe40000201000 */
[----:B------:R-:W-:-:S02]  /*ad60*/  SHF.R.U64 R12, R2, UR4, R3 ;  /* 0x00000004020c7c19 */ /* 0x000fc40008001203 */
[----:B------:R-:W-:Y:S01]  /*ad70*/  SHF.R.U32.HI R3, RZ, UR4, R3 ;  /* 0x00000004ff037c19 */ /* 0x000fe20008011603 */
[----:B------:R-:W-:Y:S01]  /*ad80*/  FMUL R4, R4, UR5 ;  /* 0x0000000504047c20 */ /* 0x000fe20008400000 */
[----:B------:R-:W-:Y:S02]  /*ad90*/  ULDC UR4, c[0x0][0x608] ;  /* 0x0001820000047ab9 */ /* 0x000fe40000000800 */
[--C-:B------:R-:W-:Y:S01]  /*ada0*/  SHF.R.U64 R15, R12, UR4, R3.reuse ;  /* 0x000000040c0f7c19 */ /* 0x100fe20008001203 */
[----:B------:R1:W2:Y:S01]  /*adb0*/  F2I.U32.TRUNC.NTZ R20, R4 ;  /* 0x0000000400147305 */ /* 0x0002a2000020f000 */
[----:B------:R-:W-:Y:S01]  /*adc0*/  SHF.R.U32.HI R2, RZ, UR4, R3 ;  /* 0x00000004ff027c19 */ /* 0x000fe20008011603 */
[----:B------:R-:W-:-:S03]  /*add0*/  ULDC UR4, c[0x0][0x658] ;  /* 0x0001960000047ab9 */ /* 0x000fc60000000800 */
[--C-:B------:R-:W-:Y:S02]  /*ade0*/  SHF.R.U64 R13, R15, UR4, R2.reuse ;  /* 0x000000040f0d7c19 */ /* 0x100fe40008001202 */
[----:B------:R-:W-:-:S03]  /*adf0*/  SHF.R.U32.HI R19, RZ, UR4, R2 ;  /* 0x00000004ff137c19 */ /* 0x000fc60008011602 */
[----:B------:R-:W-:Y:S02]  /*ae00*/  IMAD.MOV.U32 R2, RZ, RZ, R13 ;  /* 0x000000ffff027224 */ /* 0x000fe400078e000d */
[----:B------:R-:W-:Y:S01]  /*ae10*/  IMAD.MOV.U32 R3, RZ, RZ, R19 ;  /* 0x000000ffff037224 */ /* 0x000fe200078e0013 */
[----:B-1----:R-:W-:Y:S06]  /*ae20*/  @!P1 BRA `(.L_x_302) ;  /* 0x0000000000289947 */ /* 0x002fec0003800000 */
        /* <DEDUP_REMOVED lines=10> */
.L_x_302:
[----:B------:R-:W1:Y:S01]  /*aed0*/  LDC R4, c[0x0][0x65c] ;  /* 0x00019700ff047b82 */ /* 0x000e620000000800 */
[----:B------:R-:W-:Y:S01]  /*aee0*/  ULDC UR4, c[0x0][0x648] ;  /* 0x0001920000047ab9 */ /* 0x000fe20000000800 */
[----:B------:R-:W-:Y:S01]  /*aef0*/  LOP3.LUT R15, R15, UR16, RZ, 0xc0, !PT ;  /* 0x000000100f0f7c12 */ /* 0x000fe2000f8ec0ff */
[----:B--2---:R-:W-:Y:S01]  /*af00*/  IMAD.MOV R20, RZ, RZ, -R20 ;  /* 0x000000ffff147224 */ /* 0x004fe200078e0a14 */
[----:B------:R-:W-:Y:S01]  /*af10*/  SHF.R.U64 R2, R2, UR4, R3 ;  /* 0x0000000402027c19 */ /* 0x000fe20008001203 */
[----:B------:R-:W-:Y:S01]  /*af20*/  ULDC UR4, c[0x0][0x638] ;  /* 0x00018e0000047ab9 */ /* 0x000fe20000000800 */
[----:B------:R-:W-:Y:S01]  /*af30*/  LOP3.LUT R12, R12, UR15, RZ, 0xc0, !PT ;  /* 0x0000000f0c0c7c12 */ /* 0x000fe2000f8ec0ff */
[----:B------:R-:W-:Y:S01]  /*af40*/  ULDC UR5, c[0x0][0x610] ;  /* 0x0001840000057ab9 */ /* 0x000fe20000000800 */
[----:B------:R-:W-:Y:S01]  /*af50*/  IMAD.MOV.U32 R3, RZ, RZ, 0x1 ;  /* 0x00000001ff037424 */ /* 0x000fe200078e00ff */
[----:B-1----:R-:W-:Y:S01]  /*af60*/  ISETP.NE.AND P1, PT, R4, 0x1, PT ;  /* 0x000000010400780c */ /* 0x002fe20003f25270 */
[----:B------:R-:W-:-:S02]  /*af70*/  IMAD.MOV R4, RZ, RZ, -R2 ;  /* 0x000000ffff047224 */ /* 0x000fc400078e0a02 */
[----:B------:R-:W-:Y:S02]  /*af80*/  IMAD R2, R2, UR17, R15 ;  /* 0x0000001102027c24 */ /* 0x000fe4000f8e020f */
[----:B------:R-:W-:Y:S01]  /*af90*/  IMAD R13, R4, UR4, R13 ;  /* 0x00000004040d7c24 */ /* 0x000fe2000f8e020d */
[----:B------:R-:W-:-:S07]  /*afa0*/  ULDC UR4, c[0x0][0x600] ;  /* 0x0001800000047ab9 */ /* 0x000fce0000000800 */
[----:B0-----:R-:W-:-:S04]  /*afb0*/  @P1 IMAD R11, R14, R20, R9 ;  /* 0x000000140e0b1224 */ /* 0x001fc800078e0209 */
[----:B------:R-:W-:Y:S02]  /*afc0*/  IMAD R11, R2, UR5, R11 ;  /* 0x00000005020b7c24 */ /* 0x000fe4000f8e020b */
[----:B------:R-:W-:-:S05]  /*afd0*/  IMAD R2, R13, UR4, R12 ;  /* 0x000000040d027c24 */ /* 0x000fca000f8e020c */
[----:B------:R-:W-:Y:S02]  /*afe0*/  SEL R22, R2, R11, !P1 ;  /* 0x0000000b02167207 */ /* 0x000fe40004800000 */
[----:B------:R-:W-:Y:S01]  /*aff0*/  SEL R19, R11, R2, !P1 ;  /* 0x000000020b137207 */ /* 0x000fe20004800000 */
[----:B------:R-:W-:-:S07]  /*b000*/  IMAD.MOV.U32 R2, RZ, RZ, R10 ;  /* 0x000000ffff027224 */ /* 0x000fce00078e000a */
.L_x_300:
[----:B------:R-:W-:Y:S05]  /*b010*/  BSYNC B1 ;  /* 0x0000000000017941 */ /* 0x000fea0003800000 */
.L_x_299:
[----:B------:R-:W-:-:S13]  /*b020*/  LOP3.LUT P1, RZ, R3, 0xff, RZ, 0xc0, !PT ;  /* 0x000000ff03ff7812 */ /* 0x000fda000782c0ff */
[----:B------:R-:W-:Y:S05]  /*b030*/  @P1 BRA `(.L_x_303) ;  /* 0xfffffff400301947 */ /* 0x000fea000383ffff */
[----:B------:R-:W-:Y:S05]  /*b040*/  BSYNC B0 ;  /* 0x0000000000007941 */ /* 0x000fea0003800000 */
.L_x_291:
[----:B------:R-:W-:-:S03]  /*b050*/  UMOV UR4, 0xffffffff ;  /* 0xffffffff00047882 */ /* 0x000fc60000000000 */
[----:B------:R-:W-:Y:S05]  /*b060*/  BRA.DIV UR4, `(.L_x_304) ;  /* 0x0000000604647947 */ /* 0x000fea000b800000 */
[----:B------:R-:W-:-:S13]  /*b070*/  ELECT P6, URZ, PT ;  /* 0x00000000003f782f */ /* 0x000fda00038c0000 */
.L_x_321:
[----:B------:R-:W-:Y:S04]  /*b080*/  BSSY B0, `(.L_x_305) ;  /* 0x0000034000007945 */ /* 0x000fe80003800000 */
[----:B------:R-:W-:Y:S05]  /*b090*/  @!P6 BRA `(.L_x_306) ;  /* 0x0000000000c8e947 */ /* 0x000fea0003800000 */
[----:B------:R-:W-:-:S04]  /*b0a0*/  LOP3.LUT R16, R16, 0x2, RZ, 0xfc, !PT ;  /* 0x0000000210107812 */ /* 0x000fc800078efcff */
[----:B------:R-:W-:-:S13]  /*b0b0*/  ISETP.NE.AND P0, PT, R16, 0x3, PT ;  /* 0x000000031000780c */ /* 0x000fda0003f05270 */
[----:B------:R-:W-:Y:S05]  /*b0c0*/  @!P0 BRA `(.L_x_307) ;  /* 0x0000000000048947 */ /* 0x000fea0003800000 */
[----:B------:R-:W-:Y:S01]  /*b0d0*/  BPT.TRAP 0x1 ;  /* 0x000000040000795c */ /* 0x000fe20000300000 */
.L_x_307:
[----:B------:R-:W0:Y:S01]  /*b0e0*/  S2R R3, SR_CgaCtaId ;  /* 0x0000000000037919 */ /* 0x000e220000008800 */
[----:B------:R-:W-:Y:S02]  /*b0f0*/  MOV R2, 0x400 ;  /* 0x0000040000027802 */ /* 0x000fe40000000f00 */
[----:B------:R-:W-:Y:S02]  /*b100*/  SHF.L.U32 R4, R0, 0x1f, RZ ;  /* 0x0000001f00047819 */ /* 0x000fe400000006ff */
[----:B0-----:R-:W-:-:S05]  /*b110*/  LEA R2, R3, R2, 0x18 ;  /* 0x0000000203027211 */ /* 0x001fca00078ec0ff */
[----:B------:R-:W-:-:S04]  /*b120*/  VIADD R2, R2, 0x28 ;  /* 0x0000002802027836 */ /* 0x000fc80000000000 */
[C---:B------:R-:W-:Y:S02]  /*b130*/  IMAD R9, R7.reuse, 0x8, R2 ;  /* 0x0000000807097824 */ /* 0x040fe400078e0202 */
[----:B------:R-:W-:Y:S02]  /*b140*/  VIADD R7, R7, 0x1 ;  /* 0x0000000107077836 */ /* 0x000fe40000000000 */
[----:B------:R-:W0:Y:S03]  /*b150*/  SYNCS.PHASECHK.TRANS64.TRYWAIT P0, [R9+URZ], R4 ;  /* 0x00000004090075a7 */ /* 0x000e26000800017f */
[----:B------:R-:W-:-:S04]  /*b160*/  ISETP.NE.AND P1, PT, R7, 0x5, PT ;  /* 0x000000050700780c */ /* 0x000fc80003f25270 */
[----:B------:R-:W-:Y:S02]  /*b170*/  SEL R3, RZ, 0x1, P1 ;  /* 0x00000001ff037807 */ /* 0x000fe40000800000 */
[----:B------:R-:W-:Y:S02]  /*b180*/  SEL R7, R7, RZ, P1 ;  /* 0x000000ff07077207 */ /* 0x000fe40000800000 */
[----:B------:R-:W-:-:S03]  /*b190*/  LOP3.LUT R6, R0, R3, RZ, 0x3c, !PT ;  /* 0x0000000300067212 */ /* 0x000fc600078e3cff */
[----:B------:R-:W-:Y:S01]  /*b1a0*/  IMAD R8, R7, 0x8, R2 ;  /* 0x0000000807087824 */ /* 0x000fe200078e0202 */
[----:B------:R-:W-:Y:S01]  /*b1b0*/  SHF.L.U32 R5, R6, 0x1f, RZ ;  /* 0x0000001f06057819 */ /* 0x000fe200000006ff */
[----:B0-----:R-:W-:Y:S06]  /*b1c0*/  @!P0 BRA `(.L_x_308) ;  /* 0x00000004002c8947 */ /* 0x001fec0003800000 */
.L_x_322:
[----:B------:R-:W1:Y:S01]  /*b1d0*/  SYNCS.PHASECHK.TRANS64.TRYWAIT P0, [R8+URZ], R5 ;  /* 0x00000005080075a7 */ /* 0x000e62000800017f */
[----:B------:R-:W-:-:S05]  /*b1e0*/  VIADD R0, R7, 0x1 ;  /* 0x0000000107007836 */ /* 0x000fca0000000000 */
[----:B------:R-:W-:-:S04]  /*b1f0*/  ISETP.NE.AND P1, PT, R0, 0x5, PT ;  /* 0x000000050000780c */ /* 0x000fc80003f25270 */
[----:B------:R-:W-:Y:S02]  /*b200*/  SEL R3, RZ, 0x1, P1 ;  /* 0x00000001ff037807 */ /* 0x000fe40000800000 */
[----:B------:R-:W-:Y:S02]  /*b210*/  SEL R7, R0, RZ, P1 ;  /* 0x000000ff00077207 */ /* 0x000fe40000800000 */
[----:B------:R-:W-:-:S03]  /*b220*/  LOP3.LUT R6, R6, R3, RZ, 0x3c, !PT ;  /* 0x0000000306067212 */ /* 0x000fc600078e3cff */
[----:B0-----:R-:W-:Y:S01]  /*b230*/  IMAD R9, R7, 0x8, R2 ;  /* 0x0000000807097824 */ /* 0x001fe200078e0202 */
[----:B------:R-:W-:Y:S01]  /*b240*/  SHF.L.U32 R4, R6, 0x1f, RZ ;  /* 0x0000001f06047819 */ /* 0x000fe200000006ff */
[----:B-1----:R-:W-:Y:S06]  /*b250*/  @!P0 BRA `(.L_x_309) ;  /* 0x00000004001c8947 */ /* 0x002fec0003800000 */
.L_x_323:
[----:B------:R-:W1:Y:S01]  /*b260*/  SYNCS.PHASECHK.TRANS64.TRYWAIT P0, [R9+URZ], R4 ;  /* 0x00000004090075a7 */ /* 0x000e62000800017f */
[----:B------:R-:W-:-:S05]  /*b270*/  VIADD R0, R7, 0x1 ;  /* 0x0000000107007836 */ /* 0x000fca0000000000 */
[----:B------:R-:W-:-:S04]  /*b280*/  ISETP.NE.AND P1, PT, R0, 0x5, PT ;  /* 0x000000050000780c */ /* 0x000fc80003f25270 */
[----:B------:R-:W-:Y:S02]  /*b290*/  SEL R3, RZ, 0x1, P1 ;  /* 0x00000001ff037807 */ /* 0x000fe40000800000 */
[----:B------:R-:W-:Y:S02]  /*b2a0*/  SEL R7, R0, RZ, P1 ;  /* 0x000000ff00077207 */ /* 0x000fe40000800000 */
[----:B------:R-:W-:-:S03]  /*b2b0*/  LOP3.LUT R11, R6, R3, RZ, 0x3c, !PT ;  /* 0x00000003060b7212 */ /* 0x000fc600078e3cff */
[----:B------:R-:W-:Y:S01]  /*b2c0*/  IMAD R6, R7, 0x8, R2 ;  /* 0x0000000807067824 */ /* 0x000fe200078e0202 */
[----:B0-----:R-:W-:Y:S01]  /*b2d0*/  SHF.L.U32 R5, R11, 0x1f, RZ ;  /* 0x0000001f0b057819 */ /* 0x001fe200000006ff */
[----:B-1----:R-:W-:Y:S06]  /*b2e0*/  @!P0 BRA `(.L_x_310) ;  /* 0x00000004000c8947 */ /* 0x002fec0003800000 */
.L_x_324:
[----:B------:R-:W1:Y:S01]  /*b2f0*/  SYNCS.PHASECHK.TRANS64.TRYWAIT P0, [R6+URZ], R5 ;  /* 0x00000005060075a7 */ /* 0x000e62000800017f */
[----:B------:R-:W-:-:S05]  /*b300*/  VIADD R0, R7, 0x1 ;  /* 0x0000000107007836 */ /* 0x000fca0000000000 */
[----:B------:R-:W-:-:S04]  /*b310*/  ISETP.NE.AND P1, PT, R0, 0x5, PT ;  /* 0x000000050000780c */ /* 0x000fc80003f25270 */
[----:B0-----:R-:W-:Y:S02]  /*b320*/  SEL R4, RZ, 0x1, P1 ;  /* 0x00000001ff047807 */ /* 0x001fe40000800000 */
[----:B------:R-:W-:Y:S02]  /*b330*/  SEL R3, R0, RZ, P1 ;  /* 0x000000ff00037207 */ /* 0x000fe40000800000 */
[----:B------:R-:W-:Y:S01]  /*b340*/  LOP3.LUT R0, R11, R4, RZ, 0x3c, !PT ;  /* 0x000000040b007212 */ /* 0x000fe200078e3cff */
[----:B-1----:R-:W-:Y:S06]  /*b350*/  @!P0 BRA `(.L_x_311) ;  /* 0x0000000400048947 */ /* 0x002fec0003800000 */
.L_x_325:
[----:B------:R-:W-:Y:S01]  /*b360*/  IMAD R3, R3, 0x8, R2 ;  /* 0x0000000803037824 */ /* 0x000fe200078e0202 */
[----:B------:R-:W-:-:S07]  /*b370*/  SHF.L.U32 R0, R0, 0x1f, RZ ;  /* 0x0000001f00007819 */ /* 0x000fce00000006ff */
.L_x_312:
[----:B-1----:R1:W2:Y:S02]  /*b380*/  SYNCS.PHASECHK.TRANS64.TRYWAIT P0, [R3+URZ], R0 ;  /* 0x00000000030075a7 */ /* 0x0022a4000800017f */
[----:B--2---:R-:W-:Y:S05]  /*b390*/  @!P0 NANOSLEEP.SYNCS 0x989680 ;  /* 0x009896800000895d */ /* 0x004fea0003900000 */
[----:B------:R-:W2:Y:S02]  /*b3a0*/  @!P0 SYNCS.PHASECHK.TRANS64 P0, [R3+URZ], R0 ;  /* 0x00000000030085a7 */ /* 0x000ea4000800007f */
[----:B--2---:R-:W-:Y:S05]  /*b3b0*/  @!P0 BRA `(.L_x_312) ;  /* 0xfffffffc00f08947 */ /* 0x004fea000383ffff */
.L_x_306:
[----:B------:R-:W-:Y:S05]  /*b3c0*/  BSYNC B0 ;  /* 0x0000000000007941 */ /* 0x000fea0003800000 */
.L_x_305:
[----:B------:R-:W-:Y:S05]  /*b3d0*/  EXIT ;  /* 0x000000000000794d */ /* 0x000fea0003800000 */
.L_x_15:
[----:B-1----:R1:W2:Y:S02]  /*b3e0*/  SYNCS.PHASECHK.TRANS64.TRYWAIT P0, [R159+URZ], R0 ;  /* 0x000000009f0075a7 */ /* 0x0022a4000800017f */
[----:B--2---:R-:W-:Y:S05]  /*b3f0*/  @!P0 NANOSLEEP.SYNCS 0x989680 ;  /* 0x009896800000895d */ /* 0x004fea0003900000 */
[----:B------:R-:W2:Y:S02]  /*b400*/  @!P0 SYNCS.PHASECHK.TRANS64 P0, [R159+URZ], R0 ;  /* 0x000000009f0085a7 */ /* 0x000ea4000800007f */
[----:B--2---:R-:W-:Y:S05]  /*b410*/  @!P0 BRA `(.L_x_15) ;  /* 0xfffffffc00f08947 */ /* 0x004fea000383ffff */
[----:B------:R-:W-:Y:S05]  /*b420*/  BRA `(.L_x_313) ;  /* 0xffffff60001c7947 */ /* 0x000fea000383ffff */
.L_x_20:
[----:B--2---:R2:W3:Y:S02]  /*b430*/  SYNCS.PHASECHK.TRANS64.TRYWAIT P1, [R3+URZ], R0 ;  /* 0x00000000030075a7 */ /* 0x0044e4000802017f */
[----:B---3--:R-:W-:Y:S05]  /*b440*/  @!P1 NANOSLEEP.SYNCS 0x989680 ;  /* 0x009896800000995d */ /* 0x008fea0003900000 */
[----:B------:R-:W3:Y:S02]  /*b450*/  @!P1 SYNCS.PHASECHK.TRANS64 P1, [R3+URZ], R0 ;  /* 0x00000000030095a7 */ /* 0x000ee4000802007f */
[----:B---3--:R-:W-:Y:S05]  /*b460*/  @!P1 BRA `(.L_x_20) ;  /* 0xfffffffc00f09947 */ /* 0x008fea000383ffff */
[----:B------:R-:W-:Y:S05]  /*b470*/  BRA `(.L_x_19) ;  /* 0xffffff6000887947 */ /* 0x000fea000383ffff */
.L_x_25:
[----:B--2---:R-:W-:-:S04]  /*b480*/  IMAD.U32 R4, RZ, RZ, UR4 ;  /* 0x00000004ff047e24 */ /* 0x004fc8000f8e00ff */
[----:B------:R2:W3:Y:S03]  /*b490*/  SYNCS.PHASECHK.TRANS64.TRYWAIT P1, [R4+URZ], R3 ;  /* 0x00000003040075a7 */ /* 0x0004e6000802017f */
[----:B---3--:R-:W-:Y:S05]  /*b4a0*/  @!P1 NANOSLEEP.SYNCS 0x989680 ;  /* 0x009896800000995d */ /* 0x008fea0003900000 */
[----:B------:R-:W3:Y:S02]  /*b4b0*/  @!P1 SYNCS.PHASECHK.TRANS64 P1, [R4+URZ], R3 ;  /* 0x00000003040095a7 */ /* 0x000ee4000802007f */
[----:B---3--:R-:W-:Y:S05]  /*b4c0*/  @!P1 BRA `(.L_x_25) ;  /* 0xfffffffc00ec9947 */ /* 0x008fea000383ffff */
[----:B------:R-:W-:Y:S05]  /*b4d0*/  BRA `(.L_x_24) ;  /* 0xffffff6400647947 */ /* 0x000fea000383ffff */
.L_x_31:
[----:B-1----:R1:W2:Y:S02]  /*b4e0*/  SYNCS.PHASECHK.TRANS64.TRYWAIT P0, [R159+URZ+0x10], R0 ;  /* 0x000010009f0075a7 */ /* 0x0022a4000800017f */
[----:B--2---:R-:W-:Y:S05]  /*b4f0*/  @!P0 NANOSLEEP.SYNCS 0x989680 ;  /* 0x009896800000895d */ /* 0x004fea0003900000 */
[----:B------:R-:W2:Y:S02]  /*b500*/  @!P0 SYNCS.PHASECHK.TRANS64 P0, [R159+URZ+0x10], R0 ;  /* 0x000010009f0085a7 */ /* 0x000ea4000800007f */
[----:B--2---:R-:W-:Y:S05]  /*b510*/  @!P0 BRA `(.L_x_31) ;  /* 0xfffffffc00f08947 */ /* 0x004fea000383ffff */
[----:B------:R-:W-:Y:S05]  /*b520*/  BRA `(.L_x_314) ;  /* 0xffffff6800a87947 */ /* 0x000fea000383ffff */
.L_x_292:
[----:B------:R-:W-:Y:S01]  /*b530*/  BSSY B1, `(.L_x_315) ;  /* 0x0000006000017945 */ /* 0x000fe20003800000 */
[----:B------:R-:W-:-:S07]  /*b540*/  IMAD.MOV.U32 R15, RZ, RZ, -0x1 ;  /* 0xffffffffff0f7424 */ /* 0x000fce00078e00ff */
[----:B-----5:R-:W-:Y:S05]  /*b550*/  WARPSYNC.COLLECTIVE R15, `(.L_x_316) ;  /* 0x000000000f0c7348 */ /* 0x020fea0003c00000 */
[----:B------:R-:W-:Y:S02]  /*b560*/  ELECT P6, UR62, PT ;  /* 0x00000000003e782f */ /* 0x000fe400038c0000 */
[----:B------:R-:W-:Y:S01]  /*b570*/  MOV R14, UR62 ;  /* 0x0000003e000e7c02 */ /* 0x000fe20008000f00 */
[----:B-----5:R-:W-:Y:S10]  /*b580*/  ENDCOLLECTIVE ;  /* 0x000000000000791b */ /* 0x020ff40003800000 */
.L_x_316:
[----:B------:R-:W-:Y:S05]  /*b590*/  BSYNC B1 ;  /* 0x0000000000017941 */ /* 0x000fea0003800000 */
.L_x_315:
[----:B------:R-:W-:Y:S05]  /*b5a0*/  BRA `(.L_x_317) ;  /* 0xffffffec00e07947 */ /* 0x000fea000383ffff */
.L_x_295:
[----:B0-----:R0:W1:Y:S02]  /*b5b0*/  SYNCS.PHASECHK.TRANS64.TRYWAIT P1, [R10+URZ+0x28], R5 ;  /* 0x000028050a0075a7 */ /* 0x001064000802017f */
[----:B-1----:R-:W-:Y:S05]  /*b5c0*/  @!P1 NANOSLEEP.SYNCS 0x989680 ;  /* 0x009896800000995d */ /* 0x002fea0003900000 */
[----:B------:R-:W1:Y:S02]  /*b5d0*/  @!P1 SYNCS.PHASECHK.TRANS64 P1, [R10+URZ+0x28], R5 ;  /* 0x000028050a0095a7 */ /* 0x000e64000802007f */
[----:B-1----:R-:W-:Y:S05]  /*b5e0*/  @!P1 BRA `(.L_x_295) ;  /* 0xfffffffc00f09947 */ /* 0x002fea000383ffff */
[----:B------:R-:W-:Y:S05]  /*b5f0*/  BRA `(.L_x_318) ;  /* 0xfffffff000147947 */ /* 0x000fea000383ffff */
.L_x_304:
[----:B------:R-:W-:Y:S01]  /*b600*/  BSSY B0, `(.L_x_319) ;  /* 0x0000006000007945 */ /* 0x000fe20003800000 */
[----:B------:R-:W-:-:S07]  /*b610*/  IMAD.MOV.U32 R15, RZ, RZ, -0x1 ;  /* 0xffffffffff0f7424 */ /* 0x000fce00078e00ff */
[----:B-----5:R-:W-:Y:S05]  /*b620*/  WARPSYNC.COLLECTIVE R15, `(.L_x_320) ;  /* 0x000000000f0c7348 */ /* 0x020fea0003c00000 */
[----:B------:R-:W-:Y:S02]  /*b630*/  ELECT P6, UR62, PT ;  /* 0x00000000003e782f */ /* 0x000fe400038c0000 */
[----:B------:R-:W-:Y:S01]  /*b640*/  MOV R14, UR62 ;  /* 0x0000003e000e7c02 */ /* 0x000fe20008000f00 */
[----:B-----5:R-:W-:Y:S10]  /*b650*/  ENDCOLLECTIVE ;  /* 0x000000000000791b */ /* 0x020ff40003800000 */
.L_x_320:
[----:B------:R-:W-:Y:S05]  /*b660*/  BSYNC B0 ;  /* 0x0000000000007941 */ /* 0x000fea0003800000 */
.L_x_319:
[----:B------:R-:W-:Y:S05]  /*b670*/  BRA `(.L_x_321) ;  /* 0xfffffff800807947 */ /* 0x000fea000383ffff */
.L_x_308:
[----:B0-----:R0:W1:Y:S02]  /*b680*/  SYNCS.PHASECHK.TRANS64.TRYWAIT P0, [R9+URZ], R4 ;  /* 0x00000004090075a7 */ /* 0x001064000800017f */
[----:B-1----:R-:W-:Y:S05]  /*b690*/  @!P0 NANOSLEEP.SYNCS 0x989680 ;  /* 0x009896800000895d */ /* 0x002fea0003900000 */
[----:B------:R-:W1:Y:S02]  /*b6a0*/  @!P0 SYNCS.PHASECHK.TRANS64 P0, [R9+URZ], R4 ;  /* 0x00000004090085a7 */ /* 0x000e64000800007f */
[----:B-1----:R-:W-:Y:S05]  /*b6b0*/  @!P0 BRA `(.L_x_308) ;  /* 0xfffffffc00f08947 */ /* 0x002fea000383ffff */
[----:B------:R-:W-:Y:S05]  /*b6c0*/  BRA `(.L_x_322) ;  /* 0xfffffff800c07947 */ /* 0x000fea000383ffff */
.L_x_309:
[----:B0-----:R0:W1:Y:S02]  /*b6d0*/  SYNCS.PHASECHK.TRANS64.TRYWAIT P0, [R8+URZ], R5 ;  /* 0x00000005080075a7 */ /* 0x001064000800017f */
[----:B-1----:R-:W-:Y:S05]  /*b6e0*/  @!P0 NANOSLEEP.SYNCS 0x989680 ;  /* 0x009896800000895d */ /* 0x002fea0003900000 */
[----:B------:R-:W1:Y:S02]  /*b6f0*/  @!P0 SYNCS.PHASECHK.TRANS64 P0, [R8+URZ], R5 ;  /* 0x00000005080085a7 */ /* 0x000e64000800007f */
[----:B-1----:R-:W-:Y:S05]  /*b700*/  @!P0 BRA `(.L_x_309) ;  /* 0xfffffffc00f08947 */ /* 0x002fea000383ffff */
[----:B------:R-:W-:Y:S05]  /*b710*/  BRA `(.L_x_323) ;  /* 0xfffffff800d07947 */ /* 0x000fea000383ffff */
.L_x_310:
[----:B0-----:R0:W1:Y:S02]  /*b720*/  SYNCS.PHASECHK.TRANS64.TRYWAIT P0, [R9+URZ], R4 ;  /* 0x00000004090075a7 */ /* 0x001064000800017f */
[----:B-1----:R-:W-:Y:S05]  /*b730*/  @!P0 NANOSLEEP.SYNCS 0x989680 ;  /* 0x009896800000895d */ /* 0x002fea0003900000 */
[----:B------:R-:W1:Y:S02]  /*b740*/  @!P0 SYNCS.PHASECHK.TRANS64 P0, [R9+URZ], R4 ;  /* 0x00000004090085a7 */ /* 0x000e64000800007f */
[----:B-1----:R-:W-:Y:S05]  /*b750*/  @!P0 BRA `(.L_x_310) ;  /* 0xfffffffc00f08947 */ /* 0x002fea000383ffff */
[----:B------:R-:W-:Y:S05]  /*b760*/  BRA `(.L_x_324) ;  /* 0xfffffff800e07947 */ /* 0x000fea000383ffff */
.L_x_311:
[----:B0-----:R0:W1:Y:S02]  /*b770*/  SYNCS.PHASECHK.TRANS64.TRYWAIT P0, [R6+URZ], R5 ;  /* 0x00000005060075a7 */ /* 0x001064000800017f */
[----:B-1----:R-:W-:Y:S05]  /*b780*/  @!P0 NANOSLEEP.SYNCS 0x989680 ;  /* 0x009896800000895d */ /* 0x002fea0003900000 */
[----:B------:R-:W1:Y:S02]  /*b790*/  @!P0 SYNCS.PHASECHK.TRANS64 P0, [R6+URZ], R5 ;  /* 0x00000005060085a7 */ /* 0x000e64000800007f */
[----:B-1----:R-:W-:Y:S05]  /*b7a0*/  @!P0 BRA `(.L_x_311) ;  /* 0xfffffffc00f08947 */ /* 0x002fea000383ffff */
[----:B------:R-:W-:Y:S05]  /*b7b0*/  BRA `(.L_x_325) ;  /* 0xfffffff800e87947 */ /* 0x000fea000383ffff */
.L_x_326:
[----:B------:R-:W-:-:S00]  /*b7c0*/  BRA `(.L_x_326) ;  /* 0xfffffffc00fc7947 */ /* 0x000fc0000383ffff */
[----:B------:R-:W-:-:S00]  /*b7d0*/  NOP ;  /* 0x0000000000007918 */ /* 0x000fc00000000000 */
        /* <DEDUP_REMOVED lines=10> */
.L_x_327:


//--------------------- .nv.global.init           --------------------------
	.section	.nv.global.init,"aw",@progbits
.nv.global.init:
	.type		$str$22,@object
	.size		$str$22,($str$23 - $str$22)
$str$22:
        /*0000*/ 	.byte	0x6b, 0x5f, 0x74, 0x69, 0x6c, 0x65, 0x5f, 0x63, 0x6f, 0x75, 0x6e, 0x74, 0x20, 0x3e, 0x3d, 0x20
        /*0010*/ 	.byte	0x31, 0x00
	.type		$str$23,@object
	.size		$str$23,(__unnamed_1 - $str$23)
$str$23:
        /*0012*/ 	.byte	0x2f, 0x74, 0x6d, 0x70, 0x2f, 0x63, 0x75, 0x74, 0x6c, 0x61, 0x73, 0x73, 0x5f, 0x73, 0x77, 0x65
        /*0022*/ 	.byte	0x65, 0x70, 0x5f, 0x73, 0x72, 0x63, 0x2f, 0x69, 0x6e, 0x63, 0x6c, 0x75, 0x64, 0x65, 0x2f, 0x63
        /*0032*/ 	.byte	0x75, 0x74, 0x6c, 0x61, 0x73, 0x73, 0x2f, 0x67, 0x65, 0x6d, 0x6d, 0x2f, 0x63, 0x6f, 0x6c, 0x6c
        /*0042*/ 	.byte	0x65, 0x63, 0x74, 0x69, 0x76, 0x65, 0x2f, 0x73, 0x6d, 0x39, 0x30, 0x5f, 0x6d, 0x6d, 0x61, 0x5f
        /*0052*/ 	.byte	0x74, 0x6d, 0x61, 0x5f, 0x67, 0x6d, 0x6d, 0x61, 0x5f, 0x73, 0x73, 0x5f, 0x77, 0x61, 0x72, 0x70
        /*0062*/ 	.byte	0x73, 0x70, 0x65, 0x63, 0x69, 0x61, 0x6c, 0x69, 0x7a, 0x65, 0x64, 0x2e, 0x68, 0x70, 0x70, 0x00
	.type		__unnamed_1,@object
	.size		__unnamed_1,(.L_0 - __unnamed_1)
__unnamed_1:
        /*0072*/ 	.byte	0x76, 0x6f, 0x69, 0x64, 0x20, 0x63, 0x75, 0x74, 0x6c, 0x61, 0x73, 0x73, 0x3a, 0x3a, 0x67, 0x65
        /* <DEDUP_REMOVED lines=175> */
.L_0:


//--------------------- .nv.shared._ZN7cutlass13device_kernelINS_4gemm6kernel13GemmUniversalIN4cute5tupleIJiiiiEEENS1_10collective13CollectiveMmaINS1_34MainloopSm90TmaGmmaWarpSpecializedILi5ENS5_IJNS4_1CILi1EEESB_SB_EEENS1_32KernelTmaWarpSpecializedPingpongEEENS5_IJNSA_ILi64EEENSA_ILi256EEENSA_ILi32EEEEEEfNS5_IJlSB_lEEEfSJ_NS4_8TiledMMAINS4_8MMA_AtomIJNS4_4SM904GMMA30MMA_64x256x8_F32TF32TF32_SS_TNILNSN_7ScaleInE1ELSP_1EEEEEENS4_6LayoutISC_NS5_IJNSA_ILi0EEEST_ST_EEEEENS5_IJNS4_10UnderscoreESW_SW_EEEEENS4_13SM90_TMA_LOADENS4_14ComposedLayoutINS4_7SwizzleILi3ELi4ELi3EEENS4_18smem_ptr_flag_bitsILi32EEENSS_INS5_IJNSA_ILi8EEESH_EEENS5_IJSH_SB_EEEEEEEvNS4_8identityESZ_S19_vS1A_EENS_8epilogue10collective6detail29Sm90TmaWarpSpecializedAdapterINS1D_15DefaultEpilogueINS_10tfloat32_tESJ_SJ_NS1C_6thread17LinearCombinationIS1H_Li1EffLNS1I_9ScaleType4KindE0ELNS_15FloatRoundStyleE2ES1H_EENS1_15EpilogueDefaultEEEEEvvEEEEvNT_6ParamsE --------------------------
	.section	.nv.shared._ZN7cutlass13device_kernelINS_4gemm6kernel13GemmUniversalIN4cute5tupleIJiiiiEEENS1_10collective13CollectiveMmaINS1_34MainloopSm90TmaGmmaWarpSpecializedILi5ENS5_IJNS4_1CILi1EEESB_SB_EEENS1_32KernelTmaWarpSpecializedPingpongEEENS5_IJNSA_ILi64EEENSA_ILi256EEENSA_ILi32EEEEEEfNS5_IJlSB_lEEEfSJ_NS4_8TiledMMAINS4_8MMA_AtomIJNS4_4SM904GMMA30MMA_64x256x8_F32TF32TF32_SS_TNILNSN_7ScaleInE1ELSP_1EEEEEENS4_6LayoutISC_NS5_IJNSA_ILi0EEEST_ST_EEEEENS5_IJNS4_10UnderscoreESW_SW_EEEEENS4_13SM90_TMA_LOADENS4_14ComposedLayoutINS4_7SwizzleILi3ELi4ELi3EEENS4_18smem_ptr_flag_bitsILi32EEENSS_INS5_IJNSA_ILi8EEESH_EEENS5_IJSH_SB_EEEEEEEvNS4_8identityESZ_S19_vS1A_EENS_8epilogue10collective6detail29Sm90TmaWarpSpecializedAdapterINS1D_15DefaultEpilogueINS_10tfloat32_tESJ_SJ_NS1C_6thread17LinearCombinationIS1H_Li1EffLNS1I_9ScaleType4KindE0ELNS_15FloatRoundStyleE2ES1H_EENS1_15EpilogueDefaultEEEEEvvEEEEvNT_6ParamsE,"aw",@nobits
	.sectionflags	@""
	.align	16
	.zero		1024


//--------------------- .nv.shared.reserved.0     --------------------------
	.section	.nv.shared.reserved.0,"aw",@nobits
	.weak		__nv_reservedSMEM_offset_0_alias
	.size		__nv_reservedSMEM_offset_0_alias, 0, 0
	.other		__nv_reservedSMEM_offset_0_alias,@"STO_CUDA_RESERVED_SHARED STV_DEFAULT"
__nv_reservedSMEM_offset_0_alias:
	.zero		0


//--------------------- .nv.global                --------------------------
	.section	.nv.global,"aw",@nobits
.nv.global:
	.type		_ZN39_INTERNAL_e5be29f5_4_k_cu_28e47cd8_28554cute1_E,@object
	.size		_ZN39_INTERNAL_e5be29f5_4_k_cu_28e47cd8_28554cute1_E,(_ZN39_INTERNAL_e5be29f5_4_k_cu_28e47cd8_28554cuda3std3__45__cpo6cbeginE - _ZN39_INTERNAL_e5be29f5_4_k_cu_28e47cd8_28554cute1_E)
_ZN39_INTERNAL_e5be29f5_4_k_cu_28e47cd8_28554cute1_E:
	.zero		1
	.type		_ZN39_INTERNAL_e5be29f5_4_k_cu_28e47cd8_28554cuda3std3__45__cpo6cbeginE,@object
	.size		_ZN39_INTERNAL_e5be29f5_4_k_cu_28e47cd8_28554cuda3std3__45__cpo6cbeginE,(_ZN39_INTERNAL_e5be29f5_4_k_cu_28e47cd8_28554cuda3std3__48in_placeE - _ZN39_INTERNAL_e5be29f5_4_k_cu_28e47cd8_28554cuda3std3__45__cpo6cbeginE)
_ZN39_INTERNAL_e5be29f5_4_k_cu_28e47cd8_28554cuda3std3__45__cpo6cbeginE:
	.zero		1
	.type		_ZN39_INTERNAL_e5be29f5_4_k_cu_28e47cd8_28554cuda3std3__48in_placeE,@object
	.size		_ZN39_INTERNAL_e5be29f5_4_k_cu_28e47cd8_28554cuda3std3__48in_placeE,(_ZN39_INTERNAL_e5be29f5_4_k_cu_28e47cd8_28554cuda3std6ranges3__45__cpo9iter_moveE - _ZN39_INTERNAL_e5be29f5_4_k_cu_28e47cd8_28554cuda3std3__48in_placeE)
_ZN39_INTERNAL_e5be29f5_4_k_cu_28e47cd8_28554cuda3std3__48in_placeE:
	.zero		1
	.type		_ZN39_INTERNAL_e5be29f5_4_k_cu_28e47cd8_28554cuda3std6ranges3__45__cpo9iter_moveE,@object
	.size		_ZN39_INTERNAL_e5be29f5_4_k_cu_28e47cd8_28554cuda3std6ranges3__45__cpo9iter_moveE,(_ZN39_INTERNAL_e5be29f5_4_k_cu_28e47cd8_28554cuda3std3__45__cpo5beginE - _ZN39_INTERNAL_e5be29f5_4_k_cu_28e47cd8_28554cuda3std6ranges3__45__cpo9iter_moveE)
_ZN39_INTERNAL_e5be29f5_4_k_cu_28e47cd8_28554cuda3std6ranges3__45__cpo9iter_moveE:
	.zero		1
	.type		_ZN39_INTERNAL_e5be29f5_4_k_cu_28e47cd8_28554cuda3std3__45__cpo5beginE,@object
	.size		_ZN39_INTERNAL_e5be29f5_4_k_cu_28e47cd8_28554cuda3std3__45__cpo5beginE,(_ZN39_INTERNAL_e5be29f5_4_k_cu_28e47cd8_28554cuda3std3__441_GLOBAL__N__e5be29f5_4_k_cu_28e47cd8_28556ignoreE - _ZN39_INTERNAL_e5be29f5_4_k_cu_28e47cd8_28554cuda3std3__45__cpo5beginE)
_ZN39_INTERNAL_e5be29f5_4_k_cu_28e47cd8_28554cuda3std3__45__cpo5beginE:
	.zero		1
	.type		_ZN39_INTERNAL_e5be29f5_4_k_cu_28e47cd8_28554cuda3std3__441_GLOBAL__N__e5be29f5_4_k_cu_28e47cd8_28556ignoreE,@object
	.size		_ZN39_INTERNAL_e5be29f5_4_k_cu_28e47cd8_28554cuda3std3__441_GLOBAL__N__e5be29f5_4_k_cu_28e47cd8_28556ignoreE,(_ZN39_INTERNAL_e5be29f5_4_k_cu_28e47cd8_28554cute7productE - _ZN39_INTERNAL_e5be29f5_4_k_cu_28e47cd8_28554cuda3std3__441_GLOBAL__N__e5be29f5_4_k_cu_28e47cd8_28556ignoreE)
_ZN39_INTERNAL_e5be29f5_4_k_cu_28e47cd8_28554cuda3std3__441_GLOBAL__N__e5be29f5_4_k_cu_28e47cd8_28556ignoreE:
	.zero		1
	.type		_ZN39_INTERNAL_e5be29f5_4_k_cu_28e47cd8_28554cute7productE,@object
	.size		_ZN39_INTERNAL_e5be29f5_4_k_cu_28e47cd8_28554cute7productE,(_ZN39_INTERNAL_e5be29f5_4_k_cu_28e47cd8_28554cuda3std3__45__cpo3endE - _ZN39_INTERNAL_e5be29f5_4_k_cu_28e47cd8_28554cute7productE)
_ZN39_INTERNAL_e5be29f5_4_k_cu_28e47cd8_28554cute7productE:
	.zero		1
	.type		_ZN39_INTERNAL_e5be29f5_4_k_cu_28e47cd8_28554cuda3std3__45__cpo3endE,@object
	.size		_ZN39_INTERNAL_e5be29f5_4_k_cu_28e47cd8_28554cuda3std3__45__cpo3endE,(_ZN39_INTERNAL_e5be29f5_4_k_cu_28e47cd8_28554cuda3std3__419piecewise_constructE - _ZN39_INTERNAL_e5be29f5_4_k_cu_28e47cd8_28554cuda3std3__45__cpo3endE)
_ZN39_INTERNAL_e5be29f5_4_k_cu_28e47cd8_28554cuda3std3__45__cpo3endE:
	.zero		1
	.type		_ZN39_INTERNAL_e5be29f5_4_k_cu_28e47cd8_28554cuda3std3__419piecewise_constructE,@object
	.size		_ZN39_INTERNAL_e5be29f5_4_k_cu_28e47cd8_28554cuda3std3__419piecewise_constructE,(_ZN39_INTERNAL_e5be29f5_4_k_cu_28e47cd8_28554cuda3std3__45__cpo4cendE - _ZN39_INTERNAL_e5be29f5_4_k_cu_28e47cd8_28554cuda3std3__419piecewise_constructE)
_ZN39_INTERNAL_e5be29f5_4_k_cu_28e47cd8_28554cuda3std3__419piecewise_constructE:
	.zero		1
	.type		_ZN39_INTERNAL_e5be29f5_4_k_cu_28e47cd8_28554cuda3std3__45__cpo4cendE,@object
	.size		_ZN39_INTERNAL_e5be29f5_4_k_cu_28e47cd8_28554cuda3std3__45__cpo4cendE,(_ZN39_INTERNAL_e5be29f5_4_k_cu_28e47cd8_28554cuda3std6ranges3__45__cpo4swapE - _ZN39_INTERNAL_e5be29f5_4_k_cu_28e47cd8_28554cuda3std3__45__cpo4cendE)
_ZN39_INTERNAL_e5be29f5_4_k_cu_28e47cd8_28554cuda3std3__45__cpo4cendE:
	.zero		1
	.type		_ZN39_INTERNAL_e5be29f5_4_k_cu_28e47cd8_28554cuda3std6ranges3__45__cpo4swapE,@object
	.size		_ZN39_INTERNAL_e5be29f5_4_k_cu_28e47cd8_28554cuda3std6ranges3__45__cpo4swapE,(.L_8 - _ZN39_INTERNAL_e5be29f5_4_k_cu_28e47cd8_28554cuda3std6ranges3__45__cpo4swapE)
_ZN39_INTERNAL_e5be29f5_4_k_cu_28e47cd8_28554cuda3std6ranges3__45__cpo4swapE:
	.zero		1
.L_8:


//--------------------- .nv.constant0._ZN7cutlass13device_kernelINS_4gemm6kernel13GemmUniversalIN4cute5tupleIJiiiiEEENS1_10collective13CollectiveMmaINS1_34MainloopSm90TmaGmmaWarpSpecializedILi5ENS5_IJNS4_1CILi1EEESB_SB_EEENS1_32KernelTmaWarpSpecializedPingpongEEENS5_IJNSA_ILi64EEENSA_ILi256EEENSA_ILi32EEEEEEfNS5_IJlSB_lEEEfSJ_NS4_8TiledMMAINS4_8MMA_AtomIJNS4_4SM904GMMA30MMA_64x256x8_F32TF32TF32_SS_TNILNSN_7ScaleInE1ELSP_1EEEEEENS4_6LayoutISC_NS5_IJNSA_ILi0EEEST_ST_EEEEENS5_IJNS4_10UnderscoreESW_SW_EEEEENS4_13SM90_TMA_LOADENS4_14ComposedLayoutINS4_7SwizzleILi3ELi4ELi3EEENS4_18smem_ptr_flag_bitsILi32EEENSS_INS5_IJNSA_ILi8EEESH_EEENS5_IJSH_SB_EEEEEEEvNS4_8identityESZ_S19_vS1A_EENS_8epilogue10collective6detail29Sm90TmaWarpSpecializedAdapterINS1D_15DefaultEpilogueINS_10tfloat32_tESJ_SJ_NS1C_6thread17LinearCombinationIS1H_Li1EffLNS1I_9ScaleType4KindE0ELNS_15FloatRoundStyleE2ES1H_EENS1_15EpilogueDefaultEEEEEvvEEEEvNT_6ParamsE --------------------------
	.section	.nv.constant0._ZN7cutlass13device_kernelINS_4gemm6kernel13GemmUniversalIN4cute5tupleIJiiiiEEENS1_10collective13CollectiveMmaINS1_34MainloopSm90TmaGmmaWarpSpecializedILi5ENS5_IJNS4_1CILi1EEESB_SB_EEENS1_32KernelTmaWarpSpecializedPingpongEEENS5_IJNSA_ILi64EEENSA_ILi256EEENSA_ILi32EEEEEEfNS5_IJlSB_lEEEfSJ_NS4_8TiledMMAINS4_8MMA_AtomIJNS4_4SM904GMMA30MMA_64x256x8_F32TF32TF32_SS_TNILNSN_7ScaleInE1ELSP_1EEEEEENS4_6LayoutISC_NS5_IJNSA_ILi0EEEST_ST_EEEEENS5_IJNS4_10UnderscoreESW_SW_EEEEENS4_13SM90_TMA_LOADENS4_14ComposedLayoutINS4_7SwizzleILi3ELi4ELi3EEENS4_18smem_ptr_flag_bitsILi32EEENSS_INS5_IJNSA_ILi8EEESH_EEENS5_IJSH_SB_EEEEEEEvNS4_8identityESZ_S19_vS1A_EENS_8epilogue10collective6detail29Sm90TmaWarpSpecializedAdapterINS1D_15DefaultEpilogueINS_10tfloat32_tESJ_SJ_NS1C_6thread17LinearCombinationIS1H_Li1EffLNS1I_9ScaleType4KindE0ELNS_15FloatRoundStyleE2ES1H_EENS1_15EpilogueDefaultEEEEEvvEEEEvNT_6ParamsE,"a",@progbits
	.sectionflags	@""
	.align	4
.nv.constant0._ZN7cutlass13device_kernelINS_4gemm6kernel13GemmUniversalIN4cute5tupleIJiiiiEEENS1_10collective13CollectiveMmaINS1_34MainloopSm90TmaGmmaWarpSpecializedILi5ENS5_IJNS4_1CILi1EEESB_SB_EEENS1_32KernelTmaWarpSpecializedPingpongEEENS5_IJNSA_ILi64EEENSA_ILi256EEENSA_ILi32EEEEEEfNS5_IJlSB_lEEEfSJ_NS4_8TiledMMAINS4_8MMA_AtomIJNS4_4SM904GMMA30MMA_64x256x8_F32TF32TF32_SS_TNILNSN_7ScaleInE1ELSP_1EEEEEENS4_6LayoutISC_NS5_IJNSA_ILi0EEEST_ST_EEEEENS5_IJNS4_10UnderscoreESW_SW_EEEEENS4_13SM90_TMA_LOADENS4_14ComposedLayoutINS4_7SwizzleILi3ELi4ELi3EEENS4_18smem_ptr_flag_bitsILi32EEENSS_INS5_IJNSA_ILi8EEESH_EEENS5_IJSH_SB_EEEEEEEvNS4_8identityESZ_S19_vS1A_EENS_8epilogue10collective6detail29Sm90TmaWarpSpecializedAdapterINS1D_15DefaultEpilogueINS_10tfloat32_tESJ_SJ_NS1C_6thread17LinearCombinationIS1H_Li1EffLNS1I_9ScaleType4KindE0ELNS_15FloatRoundStyleE2ES1H_EENS1_15EpilogueDefaultEEEEEvvEEEEvNT_6ParamsE:
	.zero		1664


//--------------------- SYMBOLS --------------------------

	.type		.nv.reservedSmem.offset0,@object
	.size		.nv.reservedSmem.offset0,0x4
	.type		__assertfail,@function
